	.target	sm_90a

	.elftype	@"ET_EXEC"


//--------------------- .note.nv.tkinfo           --------------------------
	.section	.note.nv.tkinfo,"",@"SHT_NOTE"
	.sectionflags	@"SHF_NOTE_NV_TKINFO"
	.tkinfo
        /*0018*/ 	.word	0x00000002
        /*0030*/ 	.string	""
        /*0030*/ 	.string	"ptxas"
        /*0030*/ 	.string	"Cuda compilation tools, release 13.0, V13.0.88"
        /*0030*/ 	.string	"Build cuda_13.0.r13.0/compiler.36424714_0"
        /*0030*/ 	.string	"-arch sm_90a -m 64 "



//--------------------- .note.nv.cuinfo           --------------------------
	.section	.note.nv.cuinfo,"",@"SHT_NOTE"
	.sectionflags	@"SHF_NOTE_NV_CUINFO"
        /*0018*/ 	.short	0x0002
        /*001a*/ 	.short	0x005a
        /*001c*/ 	.short	0x0082
	.zero		2


//--------------------- .nv.info                  --------------------------
	.section	.nv.info,"",@"SHT_CUDA_INFO"
	.align	4


	//----- nvinfo : EIATTR_REGCOUNT
	.align		4
        /*0000*/ 	.byte	0x04, 0x2f
        /*0002*/ 	.short	(.L_15 - .L_14)
	.align		4
.L_14:
        /*0004*/ 	.word	index@(_ZN7cutlass13device_kernelINS_4gemm6kernel13GemmUniversalIN4cute5tupleIJiiiiEEENS1_10collective13CollectiveMmaINS1_34MainloopSm90TmaGmmaWarpSpecializedILi3ENS5_IJNS4_1CILi2EEESB_NSA_ILi1EEEEEENS1_32KernelTmaWarpSpecializedPingpongEEENS5_IJNSA_ILi64EEESG_NSA_ILi128EEEEEENS_10tfloat32_tENS5_IJlSC_lEEESJ_SK_NS4_8TiledMMAINS4_8MMA_AtomIJNS4_4SM904GMMA29MMA_64x64x8_F32TF32TF32_SS_TNILNSO_7ScaleInE1ELSQ_1EEEEEENS4_6LayoutINS5_IJSC_SC_SC_EEENS5_IJNSA_ILi0EEESV_SV_EEEEENS5_IJNS4_10UnderscoreESY_SY_EEEEENS4_23SM90_TMA_LOAD_MULTICASTENS4_14ComposedLayoutINS4_7SwizzleILi3ELi4ELi3EEENS4_18smem_ptr_flag_bitsILi32EEENST_INS5_IJNSA_ILi8EEENSA_ILi32EEEEEENS5_IJS18_SC_EEEEEEEvNS4_8identityES11_S1C_vS1D_EENS_8epilogue10collective6detail29Sm90TmaWarpSpecializedAdapterINS1G_15DefaultEpilogueISJ_SK_SK_NS1F_6thread17LinearCombinationISJ_Li1EffLNS1K_9ScaleType4KindE0ELNS_15FloatRoundStyleE2ESJ_EENS1_15EpilogueDefaultEEEEEvvEEEEvNT_6ParamsE)
        /*0008*/ 	.word	0x000000a8


	//----- nvinfo : EIATTR_FRAME_SIZE
	.align		4
.L_15:
        /*000c*/ 	.byte	0x04, 0x11
        /*000e*/ 	.short	(.L_17 - .L_16)
	.align		4
.L_16:
        /*0010*/ 	.word	index@(_ZN7cutlass13device_kernelINS_4gemm6kernel13GemmUniversalIN4cute5tupleIJiiiiEEENS1_10collective13CollectiveMmaINS1_34MainloopSm90TmaGmmaWarpSpecializedILi3ENS5_IJNS4_1CILi2EEESB_NSA_ILi1EEEEEENS1_32KernelTmaWarpSpecializedPingpongEEENS5_IJNSA_ILi64EEESG_NSA_ILi128EEEEEENS_10tfloat32_tENS5_IJlSC_lEEESJ_SK_NS4_8TiledMMAINS4_8MMA_AtomIJNS4_4SM904GMMA29MMA_64x64x8_F32TF32TF32_SS_TNILNSO_7ScaleInE1ELSQ_1EEEEEENS4_6LayoutINS5_IJSC_SC_SC_EEENS5_IJNSA_ILi0EEESV_SV_EEEEENS5_IJNS4_10UnderscoreESY_SY_EEEEENS4_23SM90_TMA_LOAD_MULTICASTENS4_14ComposedLayoutINS4_7SwizzleILi3ELi4ELi3EEENS4_18smem_ptr_flag_bitsILi32EEENST_INS5_IJNSA_ILi8EEENSA_ILi32EEEEEENS5_IJS18_SC_EEEEEEEvNS4_8identityES11_S1C_vS1D_EENS_8epilogue10collective6detail29Sm90TmaWarpSpecializedAdapterINS1G_15DefaultEpilogueISJ_SK_SK_NS1F_6thread17LinearCombinationISJ_Li1EffLNS1K_9ScaleType4KindE0ELNS_15FloatRoundStyleE2ESJ_EENS1_15EpilogueDefaultEEEEEvvEEEEvNT_6ParamsE)
        /*0014*/ 	.word	0x00000008


	//----- nvinfo : EIATTR_MIN_STACK_SIZE
	.align		4
.L_17:
        /*0018*/ 	.byte	0x04, 0x12
        /*001a*/ 	.short	(.L_19 - .L_18)
	.align		4
.L_18:
        /*001c*/ 	.word	index@(_ZN7cutlass13device_kernelINS_4gemm6kernel13GemmUniversalIN4cute5tupleIJiiiiEEENS1_10collective13CollectiveMmaINS1_34MainloopSm90TmaGmmaWarpSpecializedILi3ENS5_IJNS4_1CILi2EEESB_NSA_ILi1EEEEEENS1_32KernelTmaWarpSpecializedPingpongEEENS5_IJNSA_ILi64EEESG_NSA_ILi128EEEEEENS_10tfloat32_tENS5_IJlSC_lEEESJ_SK_NS4_8TiledMMAINS4_8MMA_AtomIJNS4_4SM904GMMA29MMA_64x64x8_F32TF32TF32_SS_TNILNSO_7ScaleInE1ELSQ_1EEEEEENS4_6LayoutINS5_IJSC_SC_SC_EEENS5_IJNSA_ILi0EEESV_SV_EEEEENS5_IJNS4_10UnderscoreESY_SY_EEEEENS4_23SM90_TMA_LOAD_MULTICASTENS4_14ComposedLayoutINS4_7SwizzleILi3ELi4ELi3EEENS4_18smem_ptr_flag_bitsILi32EEENST_INS5_IJNSA_ILi8EEENSA_ILi32EEEEEENS5_IJS18_SC_EEEEEEEvNS4_8identityES11_S1C_vS1D_EENS_8epilogue10collective6detail29Sm90TmaWarpSpecializedAdapterINS1G_15DefaultEpilogueISJ_SK_SK_NS1F_6thread17LinearCombinationISJ_Li1EffLNS1K_9ScaleType4KindE0ELNS_15FloatRoundStyleE2ESJ_EENS1_15EpilogueDefaultEEEEEvvEEEEvNT_6ParamsE)
        /*0020*/ 	.word	0x00000008
.L_19:


//--------------------- .nv.compat                --------------------------
	.section	.nv.compat,"",@"SHT_CUDA_COMPAT_INFO"
	.align	4
        /*0000*/ 	.byte	0x02, 0x09, 0x01, 0x00, 0x02, 0x02, 0x04, 0x00, 0x02, 0x05, 0x05, 0x00, 0x03, 0x07, 0x01, 0x01
        /*0010*/ 	.byte	0x02, 0x03, 0x01, 0x00, 0x02, 0x06, 0x01, 0x00, 0x04, 0x0b, 0x08, 0x00, 0x00, 0x00, 0x00, 0x00
        /*0020*/ 	.byte	0x00, 0x00, 0x00, 0x00


//--------------------- .nv.info._ZN7cutlass13device_kernelINS_4gemm6kernel13GemmUniversalIN4cute5tupleIJiiiiEEENS1_10collective13CollectiveMmaINS1_34MainloopSm90TmaGmmaWarpSpecializedILi3ENS5_IJNS4_1CILi2EEESB_NSA_ILi1EEEEEENS1_32KernelTmaWarpSpecializedPingpongEEENS5_IJNSA_ILi64EEESG_NSA_ILi128EEEEEENS_10tfloat32_tENS5_IJlSC_lEEESJ_SK_NS4_8TiledMMAINS4_8MMA_AtomIJNS4_4SM904GMMA29MMA_64x64x8_F32TF32TF32_SS_TNILNSO_7ScaleInE1ELSQ_1EEEEEENS4_6LayoutINS5_IJSC_SC_SC_EEENS5_IJNSA_ILi0EEESV_SV_EEEEENS5_IJNS4_10UnderscoreESY_SY_EEEEENS4_23SM90_TMA_LOAD_MULTICASTENS4_14ComposedLayoutINS4_7SwizzleILi3ELi4ELi3EEENS4_18smem_ptr_flag_bitsILi32EEENST_INS5_IJNSA_ILi8EEENSA_ILi32EEEEEENS5_IJS18_SC_EEEEEEEvNS4_8identityES11_S1C_vS1D_EENS_8epilogue10collective6detail29Sm90TmaWarpSpecializedAdapterINS1G_15DefaultEpilogueISJ_SK_SK_NS1F_6thread17LinearCombinationISJ_Li1EffLNS1K_9ScaleType4KindE0ELNS_15FloatRoundStyleE2ESJ_EENS1_15EpilogueDefaultEEEEEvvEEEEvNT_6ParamsE --------------------------
	.section	.nv.info._ZN7cutlass13device_kernelINS_4gemm6kernel13GemmUniversalIN4cute5tupleIJiiiiEEENS1_10collective13CollectiveMmaINS1_34MainloopSm90TmaGmmaWarpSpecializedILi3ENS5_IJNS4_1CILi2EEESB_NSA_ILi1EEEEEENS1_32KernelTmaWarpSpecializedPingpongEEENS5_IJNSA_ILi64EEESG_NSA_ILi128EEEEEENS_10tfloat32_tENS5_IJlSC_lEEESJ_SK_NS4_8TiledMMAINS4_8MMA_AtomIJNS4_4SM904GMMA29MMA_64x64x8_F32TF32TF32_SS_TNILNSO_7ScaleInE1ELSQ_1EEEEEENS4_6LayoutINS5_IJSC_SC_SC_EEENS5_IJNSA_ILi0EEESV_SV_EEEEENS5_IJNS4_10UnderscoreESY_SY_EEEEENS4_23SM90_TMA_LOAD_MULTICASTENS4_14ComposedLayoutINS4_7SwizzleILi3ELi4ELi3EEENS4_18smem_ptr_flag_bitsILi32EEENST_INS5_IJNSA_ILi8EEENSA_ILi32EEEEEENS5_IJS18_SC_EEEEEEEvNS4_8identityES11_S1C_vS1D_EENS_8epilogue10collective6detail29Sm90TmaWarpSpecializedAdapterINS1G_15DefaultEpilogueISJ_SK_SK_NS1F_6thread17LinearCombinationISJ_Li1EffLNS1K_9ScaleType4KindE0ELNS_15FloatRoundStyleE2ESJ_EENS1_15EpilogueDefaultEEEEEvvEEEEvNT_6ParamsE,"",@"SHT_CUDA_INFO"
	.sectionflags	@""
	.align	4


	//----- nvinfo : EIATTR_CUDA_API_VERSION
	.align		4
        /*0000*/ 	.byte	0x04, 0x37
        /*0002*/ 	.short	(.L_21 - .L_20)
.L_20:
        /*0004*/ 	.word	0x00000082


	//----- nvinfo : EIATTR_KPARAM_INFO
	.align		4
.L_21:
        /*0008*/ 	.byte	0x04, 0x17
        /*000a*/ 	.short	(.L_23 - .L_22)
.L_22:
        /*000c*/ 	.word	0x00000000
        /*0010*/ 	.short	0x0000
        /*0012*/ 	.short	0x0070
        /*0014*/ 	.byte	0x00, 0xf0, 0x01, 0x10


	//----- nvinfo : EIATTR_SPARSE_MMA_MASK
	.align		4
.L_23:
        /*0018*/ 	.byte	0x03, 0x50
        /*001a*/ 	.short	0x0000


	//----- nvinfo : EIATTR_MAXREG_COUNT
	.align		4
        /*001c*/ 	.byte	0x03, 0x1b
        /*001e*/ 	.short	0x00a8


	//----- nvinfo : EIATTR_NUM_BARRIERS
	.align		4
        /*0020*/ 	.byte	0x02, 0x4c
        /*0022*/ 	.byte	0x01
	.zero		1


	//----- nvinfo : EIATTR_EXTERNS
	.align		4
        /*0024*/ 	.byte	0x04, 0x0f
        /*0026*/ 	.short	(.L_25 - .L_24)


	//   ....[0]....
	.align		4
.L_24:
        /*0028*/ 	.word	index@(__assertfail)


	//----- nvinfo : EIATTR_ANNOTATIONS
	.align		4
.L_25:
        /*002c*/ 	.byte	0x04, 0x55
        /*002e*/ 	.short	(.L_27 - .L_26)


	//   ....[0]....
.L_26:
        /*0030*/ 	.word	0x00000001
        /*0034*/ 	.byte	0x90, 0x0d, 0x00, 0x00, 0x01, 0x00, 0x00, 0x00, 0x40, 0x14, 0x00, 0x00, 0x01, 0x00, 0x00, 0x00
        /*0044*/ 	.byte	0xb0, 0x4f, 0x00, 0x00, 0x01, 0x00, 0x00, 0x00, 0xf0, 0x5e, 0x00, 0x00


	//----- nvinfo : EIATTR_MERCURY_ISA_VERSION
	.align		4
.L_27:
        /*0050*/ 	.byte	0x03, 0x5f
        /*0052*/ 	.short	0x0101


	//----- nvinfo : EIATTR_INT_WARP_WIDE_INSTR_OFFSETS
	.align		4
        /*0054*/ 	.byte	0x04, 0x31
        /*0056*/ 	.short	(.L_29 - .L_28)


	//   ....[0]....
.L_28:
        /*0058*/ 	.word	0x000004d0


	//   ....[1]....
        /*005c*/ 	.word	0x000004f0


	//   ....[2]....
        /*0060*/ 	.word	0x00000510


	//   ....[3]....
        /*0064*/ 	.word	0x000005d0


	//   ....[4]....
        /*0068*/ 	.word	0x000005f0


	//   ....[5]....
        /*006c*/ 	.word	0x00000650


	//   ....[6]....
        /*0070*/ 	.word	0x00000760


	//   ....[7]....
        /*0074*/ 	.word	0x00000790


	//   ....[8]....
        /*0078*/ 	.word	0x00002b80


	//----- nvinfo : EIATTR_COOP_GROUP_MASK_REGIDS
	.align		4
.L_29:
        /*007c*/ 	.byte	0x04, 0x29
        /*007e*/ 	.short	(.L_31 - .L_30)


	//   ....[0]....
.L_30:
        /*0080*/ 	.word	0xffffffff


	//   ....[1]....
        /*0084*/ 	.word	0xffffffff


	//   ....[2]....
        /*0088*/ 	.word	0xffffffff


	//   ....[3]....
        /*008c*/ 	.word	0xffffffff


	//   ....[4]....
        /*0090*/ 	.word	0xffffffff


	//   ....[5]....
        /*0094*/ 	.word	0xffffffff


	//   ....[6]....
        /*0098*/ 	.word	0xffffffff


	//----- nvinfo : EIATTR_COOP_GROUP_INSTR_OFFSETS
	.align		4
.L_31:
        /*009c*/ 	.byte	0x04, 0x28
        /*009e*/ 	.short	(.L_33 - .L_32)


	//   ....[0]....
.L_32:
        /*00a0*/ 	.word	0x00000070


	//   ....[1]....
        /*00a4*/ 	.word	0x00000080


	//   ....[2]....
        /*00a8*/ 	.word	0x00000140


	//   ....[3]....
        /*00ac*/ 	.word	0x000002b0


	//   ....[4]....
        /*00b0*/ 	.word	0x000002f0


	//   ....[5]....
        /*00b4*/ 	.word	0x00000370


	//   ....[6]....
        /*00b8*/ 	.word	0x00000940


	//----- nvinfo : EIATTR_REG_RECONFIG
	.align		4
.L_33:
        /*00bc*/ 	.byte	0x01, 0x54
	.zero		2


	//----- nvinfo : EIATTR_SYSCALL_OFFSETS
	.align		4
        /*00c0*/ 	.byte	0x04, 0x46
        /*00c2*/ 	.short	(.L_35 - .L_34)


	//   ....[0]....
.L_34:
        /*00c4*/ 	.word	0x00001930


	//----- nvinfo : EIATTR_MBARRIER_INSTR_OFFSETS
	.align		4
.L_35:
        /*00c8*/ 	.byte	0x04, 0x39
        /*00ca*/ 	.short	(.L_37 - .L_36)


	//   ....[0]....
.L_36:
        /*00cc*/ 	.word	0x00000240
        /*00d0*/ 	.word	0x000000ff
        /*00d4*/ 	.word	0x00000000
        /*00d8*/ 	.short	0x0100
        /*00da*/ 	.byte	0x08
	.zero		1


	//   ....[1]....
        /*00dc*/ 	.word	0x00000250
        /*00e0*/ 	.word	0x000000ff
        /*00e4*/ 	.word	0x00000018
        /*00e8*/ 	.short	0x0100
        /*00ea*/ 	.byte	0x08
	.zero		1


	//   ....[2]....
        /*00ec*/ 	.word	0x00000260
        /*00f0*/ 	.word	0x000000ff
        /*00f4*/ 	.word	0x00000008
        /*00f8*/ 	.short	0x0100
        /*00fa*/ 	.byte	0x08
	.zero		1


	//   ....[3]....
        /*00fc*/ 	.word	0x00000270
        /*0100*/ 	.word	0x000000ff
        /*0104*/ 	.word	0x00000020
        /*0108*/ 	.short	0x0100
        /*010a*/ 	.byte	0x08
	.zero		1


	//   ....[4]....
        /*010c*/ 	.word	0x00000280
        /*0110*/ 	.word	0x000000ff
        /*0114*/ 	.word	0x00000010
        /*0118*/ 	.short	0x0100
        /*011a*/ 	.byte	0x08
	.zero		1


	//   ....[5]....
        /*011c*/ 	.word	0x00000290
        /*0120*/ 	.word	0x000000ff
        /*0124*/ 	.word	0x00000028
        /*0128*/ 	.short	0x0100
        /*012a*/ 	.byte	0x08
	.zero		1


	//   ....[6]....
        /*012c*/ 	.word	0x000007e0
        /*0130*/ 	.word	0x000000ff
        /*0134*/ 	.word	0x00000060
        /*0138*/ 	.short	0x0100
        /*013a*/ 	.byte	0x08
	.zero		1


	//   ....[7]....
        /*013c*/ 	.word	0x00000870
        /*0140*/ 	.word	0x000000ff
        /*0144*/ 	.word	0x00000068
        /*0148*/ 	.short	0x0100
        /*014a*/ 	.byte	0x08
	.zero		1


	//   ....[8]....
        /*014c*/ 	.word	0x000008c0
        /*0150*/ 	.word	0x000000ff
        /*0154*/ 	.word	0x00000040
        /*0158*/ 	.short	0x0100
        /*015a*/ 	.byte	0x09
	.zero		1


	//   ....[9]....
        /*015c*/ 	.word	0x000008d0
        /*0160*/ 	.word	0x000000ff
        /*0164*/ 	.word	0x00000048
        /*0168*/ 	.short	0x0100
        /*016a*/ 	.byte	0x09
	.zero		1


	//   ....[10]....
        /*016c*/ 	.word	0x000008e0
        /*0170*/ 	.word	0x000000ff
        /*0174*/ 	.word	0x00000050
        /*0178*/ 	.short	0x0100
        /*017a*/ 	.byte	0x09
	.zero		1


	//   ....[11]....
        /*017c*/ 	.word	0x000008f0
        /*0180*/ 	.word	0x000000ff
        /*0184*/ 	.word	0x00000058
        /*0188*/ 	.short	0x0100
        /*018a*/ 	.byte	0x09
	.zero		1


	//   ....[12]....
        /*018c*/ 	.word	0x000017f0
        /*0190*/ 	.word	0x000000ff
        /*0194*/ 	.word	0xfffffff8
        /*0198*/ 	.short	0x010a
        /*019a*/ 	.byte	0x2b
	.zero		1


	//   ....[13]....
        /*019c*/ 	.word	0x000019b0
        /*01a0*/ 	.word	0x00000003
        /*01a4*/ 	.word	0x00000000
        /*01a8*/ 	.short	0x010a
        /*01aa*/ 	.byte	0x3f
	.zero		1


	//   ....[14]....
        /*01ac*/ 	.word	0x000019f0
        /*01b0*/ 	.word	0x00000003
        /*01b4*/ 	.word	0x00000000
        /*01b8*/ 	.short	0x010a
        /*01ba*/ 	.byte	0x3f
	.zero		1


	//   ....[15]....
        /*01bc*/ 	.word	0x00002230
        /*01c0*/ 	.word	0x000000ff
        /*01c4*/ 	.word	0x00000000
        /*01c8*/ 	.short	0x010a
        /*01ca*/ 	.byte	0x05
	.zero		1


	//   ....[16]....
        /*01cc*/ 	.word	0x00002270
        /*01d0*/ 	.word	0x000000ff
        /*01d4*/ 	.word	0x00000000
        /*01d8*/ 	.short	0x010a
        /*01da*/ 	.byte	0x05
	.zero		1


	//   ....[17]....
        /*01dc*/ 	.word	0x00002a10
        /*01e0*/ 	.word	0x00000005
        /*01e4*/ 	.word	0x00000000
        /*01e8*/ 	.short	0x0101
        /*01ea*/ 	.byte	0x3f
	.zero		1


	//   ....[18]....
        /*01ec*/ 	.word	0x00002b20
        /*01f0*/ 	.word	0x00000003
        /*01f4*/ 	.word	0x00000000
        /*01f8*/ 	.short	0x0101
        /*01fa*/ 	.byte	0x29
	.zero		1


	//   ....[19]....
        /*01fc*/ 	.word	0x00002c20
        /*0200*/ 	.word	0x00000003
        /*0204*/ 	.word	0x00000000
        /*0208*/ 	.short	0x0101
        /*020a*/ 	.byte	0x3f
	.zero		1


	//   ....[20]....
        /*020c*/ 	.word	0x00002ca0
        /*0210*/ 	.word	0x000000ff
        /*0214*/ 	.word	0x00000008
        /*0218*/ 	.short	0x010a
        /*021a*/ 	.byte	0x2b
	.zero		1


	//   ....[21]....
        /*021c*/ 	.word	0x00004ff0
        /*0220*/ 	.word	0x00000000
        /*0224*/ 	.word	0x00000000
        /*0228*/ 	.short	0x0101
        /*022a*/ 	.byte	0x29
	.zero		1


	//   ....[22]....
        /*022c*/ 	.word	0x000059f0
        /*0230*/ 	.word	0x0000000b
        /*0234*/ 	.word	0x00000018
        /*0238*/ 	.short	0x010a
        /*023a*/ 	.byte	0x3f
	.zero		1


	//   ....[23]....
        /*023c*/ 	.word	0x00006020
        /*0240*/ 	.word	0x00000006
        /*0244*/ 	.word	0x00000068
        /*0248*/ 	.short	0x0101
        /*024a*/ 	.byte	0x3f
	.zero		1


	//   ....[24]....
        /*024c*/ 	.word	0x00006740
        /*0250*/ 	.word	0x00000007
        /*0254*/ 	.word	0x00000000
        /*0258*/ 	.short	0x010a
        /*025a*/ 	.byte	0x3f
	.zero		1


	//   ....[25]....
        /*025c*/ 	.word	0x000067c0
        /*0260*/ 	.word	0x00000004
        /*0264*/ 	.word	0x00000000
        /*0268*/ 	.short	0x010a
        /*026a*/ 	.byte	0x3f
	.zero		1


	//   ....[26]....
        /*026c*/ 	.word	0x00006850
        /*0270*/ 	.word	0x00000005
        /*0274*/ 	.word	0x00000000
        /*0278*/ 	.short	0x010a
        /*027a*/ 	.byte	0x3f
	.zero		1


	//   ....[27]....
        /*027c*/ 	.word	0x000068c0
        /*0280*/ 	.word	0x00000003
        /*0284*/ 	.word	0xfffffff8
        /*0288*/ 	.short	0x010a
        /*028a*/ 	.byte	0x3f
	.zero		1


	//   ....[28]....
        /*028c*/ 	.word	0x00006910
        /*0290*/ 	.word	0x00000003
        /*0294*/ 	.word	0x00000000
        /*0298*/ 	.short	0x010a
        /*029a*/ 	.byte	0x3f
	.zero		1


	//   ....[29]....
        /*029c*/ 	.word	0x00006970
        /*02a0*/ 	.word	0x00000005
        /*02a4*/ 	.word	0x00000000
        /*02a8*/ 	.short	0x010a
        /*02aa*/ 	.byte	0x3f
	.zero		1


	//   ....[30]....
        /*02ac*/ 	.word	0x000069d0
        /*02b0*/ 	.word	0x00000003
        /*02b4*/ 	.word	0x00000008
        /*02b8*/ 	.short	0x010a
        /*02ba*/ 	.byte	0x3f
	.zero		1


	//   ....[31]....
        /*02bc*/ 	.word	0x00006aa0
        /*02c0*/ 	.word	0x0000000b
        /*02c4*/ 	.word	0x00000018
        /*02c8*/ 	.short	0x010a
        /*02ca*/ 	.byte	0x3f
	.zero		1


	//   ....[32]....
        /*02cc*/ 	.word	0x00006b70
        /*02d0*/ 	.word	0x00000007
        /*02d4*/ 	.word	0x00000000
        /*02d8*/ 	.short	0x010a
        /*02da*/ 	.byte	0x3f
	.zero		1


	//   ....[33]....
        /*02dc*/ 	.word	0x00006bc0
        /*02e0*/ 	.word	0x00000004
        /*02e4*/ 	.word	0x00000000
        /*02e8*/ 	.short	0x010a
        /*02ea*/ 	.byte	0x3f
	.zero		1


	//----- nvinfo : EIATTR_NUM_MBARRIERS
	.align		4
.L_37:
        /*02ec*/ 	.byte	0x03, 0x38
        /*02ee*/ 	.short	0x000c


	//----- nvinfo : EIATTR_EXIT_INSTR_OFFSETS
	.align		4
        /*02f0*/ 	.byte	0x04, 0x1c
        /*02f2*/ 	.short	(.L_39 - .L_38)


	//   ....[0]....
.L_38:
        /*02f4*/ 	.word	0x000013d0


	//   ....[1]....
        /*02f8*/ 	.word	0x00001430


	//   ....[2]....
        /*02fc*/ 	.word	0x00005610


	//   ....[3]....
        /*0300*/ 	.word	0x00005640


	//   ....[4]....
        /*0304*/ 	.word	0x000068a0


	//----- nvinfo : EIATTR_MAX_THREADS
	.align		4
.L_39:
        /*0308*/ 	.byte	0x04, 0x05
        /*030a*/ 	.short	(.L_41 - .L_40)
.L_40:
        /*030c*/ 	.word	0x00000180
        /*0310*/ 	.word	0x00000001
        /*0314*/ 	.word	0x00000001


	//----- nvinfo : EIATTR_CRS_STACK_SIZE
	.align		4
.L_41:
        /*0318*/ 	.byte	0x04, 0x1e
        /*031a*/ 	.short	(.L_43 - .L_42)
.L_42:
        /*031c*/ 	.word	0x00000000


	//----- nvinfo : EIATTR_CBANK_PARAM_SIZE
	.align		4
.L_43:
        /*0320*/ 	.byte	0x03, 0x19
        /*0322*/ 	.short	0x0470


	//----- nvinfo : EIATTR_PARAM_CBANK
	.align		4
        /*0324*/ 	.byte	0x04, 0x0a
        /*0326*/ 	.short	(.L_45 - .L_44)
	.align		4
.L_44:
        /*0328*/ 	.word	index@(.nv.constant0._ZN7cutlass13device_kernelINS_4gemm6kernel13GemmUniversalIN4cute5tupleIJiiiiEEENS1_10collective13CollectiveMmaINS1_34MainloopSm90TmaGmmaWarpSpecializedILi3ENS5_IJNS4_1CILi2EEESB_NSA_ILi1EEEEEENS1_32KernelTmaWarpSpecializedPingpongEEENS5_IJNSA_ILi64EEESG_NSA_ILi128EEEEEENS_10tfloat32_tENS5_IJlSC_lEEESJ_SK_NS4_8TiledMMAINS4_8MMA_AtomIJNS4_4SM904GMMA29MMA_64x64x8_F32TF32TF32_SS_TNILNSO_7ScaleInE1ELSQ_1EEEEEENS4_6LayoutINS5_IJSC_SC_SC_EEENS5_IJNSA_ILi0EEESV_SV_EEEEENS5_IJNS4_10UnderscoreESY_SY_EEEEENS4_23SM90_TMA_LOAD_MULTICASTENS4_14ComposedLayoutINS4_7SwizzleILi3ELi4ELi3EEENS4_18smem_ptr_flag_bitsILi32EEENST_INS5_IJNSA_ILi8EEENSA_ILi32EEEEEENS5_IJS18_SC_EEEEEEEvNS4_8identityES11_S1C_vS1D_EENS_8epilogue10collective6detail29Sm90TmaWarpSpecializedAdapterINS1G_15DefaultEpilogueISJ_SK_SK_NS1F_6thread17LinearCombinationISJ_Li1EffLNS1K_9ScaleType4KindE0ELNS_15FloatRoundStyleE2ESJ_EENS1_15EpilogueDefaultEEEEEvvEEEEvNT_6ParamsE)
        /*032c*/ 	.short	0x0210
        /*032e*/ 	.short	0x0470


	//----- nvinfo : EIATTR_SW_WAR
	.align		4
.L_45:
        /*0330*/ 	.byte	0x04, 0x36
        /*0332*/ 	.short	(.L_47 - .L_46)
.L_46:
        /*0334*/ 	.word	0x00000008
.L_47:


//--------------------- .nv.callgraph             --------------------------
	.section	.nv.callgraph,"",@"SHT_CUDA_CALLGRAPH"
	.align	4
	.sectionentsize	8
	.align		4
        /*0000*/ 	.word	0x00000000
	.align		4
        /*0004*/ 	.word	0xffffffff
	.align		4
        /*0008*/ 	.word	index@(_ZN7cutlass13device_kernelINS_4gemm6kernel13GemmUniversalIN4cute5tupleIJiiiiEEENS1_10collective13CollectiveMmaINS1_34MainloopSm90TmaGmmaWarpSpecializedILi3ENS5_IJNS4_1CILi2EEESB_NSA_ILi1EEEEEENS1_32KernelTmaWarpSpecializedPingpongEEENS5_IJNSA_ILi64EEESG_NSA_ILi128EEEEEENS_10tfloat32_tENS5_IJlSC_lEEESJ_SK_NS4_8TiledMMAINS4_8MMA_AtomIJNS4_4SM904GMMA29MMA_64x64x8_F32TF32TF32_SS_TNILNSO_7ScaleInE1ELSQ_1EEEEEENS4_6LayoutINS5_IJSC_SC_SC_EEENS5_IJNSA_ILi0EEESV_SV_EEEEENS5_IJNS4_10UnderscoreESY_SY_EEEEENS4_23SM90_TMA_LOAD_MULTICASTENS4_14ComposedLayoutINS4_7SwizzleILi3ELi4ELi3EEENS4_18smem_ptr_flag_bitsILi32EEENST_INS5_IJNSA_ILi8EEENSA_ILi32EEEEEENS5_IJS18_SC_EEEEEEEvNS4_8identityES11_S1C_vS1D_EENS_8epilogue10collective6detail29Sm90TmaWarpSpecializedAdapterINS1G_15DefaultEpilogueISJ_SK_SK_NS1F_6thread17LinearCombinationISJ_Li1EffLNS1K_9ScaleType4KindE0ELNS_15FloatRoundStyleE2ESJ_EENS1_15EpilogueDefaultEEEEEvvEEEEvNT_6ParamsE)
	.align		4
        /*000c*/ 	.word	index@(__assertfail)
	.align		4
        /*0010*/ 	.word	0x00000000
	.align		4
        /*0014*/ 	.word	0xfffffffe
	.align		4
        /*0018*/ 	.word	0x00000000
	.align		4
        /*001c*/ 	.word	0xfffffffd
	.align		4
        /*0020*/ 	.word	0x00000000
	.align		4
        /*0024*/ 	.word	0xfffffffc


//--------------------- .nv.constant4             --------------------------
	.section	.nv.constant4,"a",@progbits
	.align	8
	.align		8
.nv.constant4:
        /*0000*/ 	.dword	__assertfail
	.align		8
        /*0008*/ 	.dword	__unnamed_1
	.align		8
        /*0010*/ 	.dword	_ZN39_INTERNAL_9b300ce3_4_k_cu_d8e15105_64124cuda3std3__45__cpo5beginE
	.align		8
        /*0018*/ 	.dword	_ZN39_INTERNAL_9b300ce3_4_k_cu_d8e15105_64124cuda3std3__45__cpo3endE
	.align		8
        /*0020*/ 	.dword	_ZN39_INTERNAL_9b300ce3_4_k_cu_d8e15105_64124cuda3std3__45__cpo6cbeginE
	.align		8
        /*0028*/ 	.dword	_ZN39_INTERNAL_9b300ce3_4_k_cu_d8e15105_64124cuda3std3__45__cpo4cendE
	.align		8
        /*0030*/ 	.dword	_ZN39_INTERNAL_9b300ce3_4_k_cu_d8e15105_64124cuda3std3__441_GLOBAL__N__9b300ce3_4_k_cu_d8e15105_64126ignoreE
	.align		8
        /*0038*/ 	.dword	_ZN39_INTERNAL_9b300ce3_4_k_cu_d8e15105_64124cuda3std3__419piecewise_constructE
	.align		8
        /*0040*/ 	.dword	_ZN39_INTERNAL_9b300ce3_4_k_cu_d8e15105_64124cuda3std3__48in_placeE
	.align		8
        /*0048*/ 	.dword	_ZN39_INTERNAL_9b300ce3_4_k_cu_d8e15105_64124cuda3std6ranges3__45__cpo4swapE
	.align		8
        /*0050*/ 	.dword	_ZN39_INTERNAL_9b300ce3_4_k_cu_d8e15105_64124cuda3std6ranges3__45__cpo9iter_moveE
	.align		8
        /*0058*/ 	.dword	_ZN39_INTERNAL_9b300ce3_4_k_cu_d8e15105_64124cute7productE
	.align		8
        /*0060*/ 	.dword	_ZN39_INTERNAL_9b300ce3_4_k_cu_d8e15105_64124cute1_E
	.align		8
        /*0068*/ 	.dword	$str$22
	.align		8
        /*0070*/ 	.dword	$str$23


//--------------------- .text._ZN7cutlass13device_kernelINS_4gemm6kernel13GemmUniversalIN4cute5tupleIJiiiiEEENS1_10collective13CollectiveMmaINS1_34MainloopSm90TmaGmmaWarpSpecializedILi3ENS5_IJNS4_1CILi2EEESB_NSA_ILi1EEEEEENS1_32KernelTmaWarpSpecializedPingpongEEENS5_IJNSA_ILi64EEESG_NSA_ILi128EEEEEENS_10tfloat32_tENS5_IJlSC_lEEESJ_SK_NS4_8TiledMMAINS4_8MMA_AtomIJNS4_4SM904GMMA29MMA_64x64x8_F32TF32TF32_SS_TNILNSO_7ScaleInE1ELSQ_1EEEEEENS4_6LayoutINS5_IJSC_SC_SC_EEENS5_IJNSA_ILi0EEESV_SV_EEEEENS5_IJNS4_10UnderscoreESY_SY_EEEEENS4_23SM90_TMA_LOAD_MULTICASTENS4_14ComposedLayoutINS4_7SwizzleILi3ELi4ELi3EEENS4_18smem_ptr_flag_bitsILi32EEENST_INS5_IJNSA_ILi8EEENSA_ILi32EEEEEENS5_IJS18_SC_EEEEEEEvNS4_8identityES11_S1C_vS1D_EENS_8epilogue10collective6detail29Sm90TmaWarpSpecializedAdapterINS1G_15DefaultEpilogueISJ_SK_SK_NS1F_6thread17LinearCombinationISJ_Li1EffLNS1K_9ScaleType4KindE0ELNS_15FloatRoundStyleE2ESJ_EENS1_15EpilogueDefaultEEEEEvvEEEEvNT_6ParamsE --------------------------
	.section	.text._ZN7cutlass13device_kernelINS_4gemm6kernel13GemmUniversalIN4cute5tupleIJiiiiEEENS1_10collective13CollectiveMmaINS1_34MainloopSm90TmaGmmaWarpSpecializedILi3ENS5_IJNS4_1CILi2EEESB_NSA_ILi1EEEEEENS1_32KernelTmaWarpSpecializedPingpongEEENS5_IJNSA_ILi64EEESG_NSA_ILi128EEEEEENS_10tfloat32_tENS5_IJlSC_lEEESJ_SK_NS4_8TiledMMAINS4_8MMA_AtomIJNS4_4SM904GMMA29MMA_64x64x8_F32TF32TF32_SS_TNILNSO_7ScaleInE1ELSQ_1EEEEEENS4_6LayoutINS5_IJSC_SC_SC_EEENS5_IJNSA_ILi0EEESV_SV_EEEEENS5_IJNS4_10UnderscoreESY_SY_EEEEENS4_23SM90_TMA_LOAD_MULTICASTENS4_14ComposedLayoutINS4_7SwizzleILi3ELi4ELi3EEENS4_18smem_ptr_flag_bitsILi32EEENST_INS5_IJNSA_ILi8EEENSA_ILi32EEEEEENS5_IJS18_SC_EEEEEEEvNS4_8identityES11_S1C_vS1D_EENS_8epilogue10collective6detail29Sm90TmaWarpSpecializedAdapterINS1G_15DefaultEpilogueISJ_SK_SK_NS1F_6thread17LinearCombinationISJ_Li1EffLNS1K_9ScaleType4KindE0ELNS_15FloatRoundStyleE2ESJ_EENS1_15EpilogueDefaultEEEEEvvEEEEvNT_6ParamsE,"ax",@progbits
	.align	128
.text._ZN7cutlass13device_kernelINS_4gemm6kernel13GemmUniversalIN4cute5tupleIJiiiiEEENS1_10collective13CollectiveMmaINS1_34MainloopSm90TmaGmmaWarpSpecializedILi3ENS5_IJNS4_1CILi2EEESB_NSA_ILi1EEEEEENS1_32KernelTmaWarpSpecializedPingpongEEENS5_IJNSA_ILi64EEESG_NSA_ILi128EEEEEENS_10tfloat32_tENS5_IJlSC_lEEESJ_SK_NS4_8TiledMMAINS4_8MMA_AtomIJNS4_4SM904GMMA29MMA_64x64x8_F32TF32TF32_SS_TNILNSO_7ScaleInE1ELSQ_1EEEEEENS4_6LayoutINS5_IJSC_SC_SC_EEENS5_IJNSA_ILi0EEESV_SV_EEEEENS5_IJNS4_10UnderscoreESY_SY_EEEEENS4_23SM90_TMA_LOAD_MULTICASTENS4_14ComposedLayoutINS4_7SwizzleILi3ELi4ELi3EEENS4_18smem_ptr_flag_bitsILi32EEENST_INS5_IJNSA_ILi8EEENSA_ILi32EEEEEENS5_IJS18_SC_EEEEEEEvNS4_8identityES11_S1C_vS1D_EENS_8epilogue10collective6detail29Sm90TmaWarpSpecializedAdapterINS1G_15DefaultEpilogueISJ_SK_SK_NS1F_6thread17LinearCombinationISJ_Li1EffLNS1K_9ScaleType4KindE0ELNS_15FloatRoundStyleE2ESJ_EENS1_15EpilogueDefaultEEEEEvvEEEEvNT_6ParamsE:
        .type           _ZN7cutlass13device_kernelINS_4gemm6kernel13GemmUniversalIN4cute5tupleIJiiiiEEENS1_10collective13CollectiveMmaINS1_34MainloopSm90TmaGmmaWarpSpecializedILi3ENS5_IJNS4_1CILi2EEESB_NSA_ILi1EEEEEENS1_32KernelTmaWarpSpecializedPingpongEEENS5_IJNSA_ILi64EEESG_NSA_ILi128EEEEEENS_10tfloat32_tENS5_IJlSC_lEEESJ_SK_NS4_8TiledMMAINS4_8MMA_AtomIJNS4_4SM904GMMA29MMA_64x64x8_F32TF32TF32_SS_TNILNSO_7ScaleInE1ELSQ_1EEEEEENS4_6LayoutINS5_IJSC_SC_SC_EEENS5_IJNSA_ILi0EEESV_SV_EEEEENS5_IJNS4_10UnderscoreESY_SY_EEEEENS4_23SM90_TMA_LOAD_MULTICASTENS4_14ComposedLayoutINS4_7SwizzleILi3ELi4ELi3EEENS4_18smem_ptr_flag_bitsILi32EEENST_INS5_IJNSA_ILi8EEENSA_ILi32EEEEEENS5_IJS18_SC_EEEEEEEvNS4_8identityES11_S1C_vS1D_EENS_8epilogue10collective6detail29Sm90TmaWarpSpecializedAdapterINS1G_15DefaultEpilogueISJ_SK_SK_NS1F_6thread17LinearCombinationISJ_Li1EffLNS1K_9ScaleType4KindE0ELNS_15FloatRoundStyleE2ESJ_EENS1_15EpilogueDefaultEEEEEvvEEEEvNT_6ParamsE,@function
        .size           _ZN7cutlass13device_kernelINS_4gemm6kernel13GemmUniversalIN4cute5tupleIJiiiiEEENS1_10collective13CollectiveMmaINS1_34MainloopSm90TmaGmmaWarpSpecializedILi3ENS5_IJNS4_1CILi2EEESB_NSA_ILi1EEEEEENS1_32KernelTmaWarpSpecializedPingpongEEENS5_IJNSA_ILi64EEESG_NSA_ILi128EEEEEENS_10tfloat32_tENS5_IJlSC_lEEESJ_SK_NS4_8TiledMMAINS4_8MMA_AtomIJNS4_4SM904GMMA29MMA_64x64x8_F32TF32TF32_SS_TNILNSO_7ScaleInE1ELSQ_1EEEEEENS4_6LayoutINS5_IJSC_SC_SC_EEENS5_IJNSA_ILi0EEESV_SV_EEEEENS5_IJNS4_10UnderscoreESY_SY_EEEEENS4_23SM90_TMA_LOAD_MULTICASTENS4_14ComposedLayoutINS4_7SwizzleILi3ELi4ELi3EEENS4_18smem_ptr_flag_bitsILi32EEENST_INS5_IJNSA_ILi8EEENSA_ILi32EEEEEENS5_IJS18_SC_EEEEEEEvNS4_8identityES11_S1C_vS1D_EENS_8epilogue10collective6detail29Sm90TmaWarpSpecializedAdapterINS1G_15DefaultEpilogueISJ_SK_SK_NS1F_6thread17LinearCombinationISJ_Li1EffLNS1K_9ScaleType4KindE0ELNS_15FloatRoundStyleE2ESJ_EENS1_15EpilogueDefaultEEEEEvvEEEEvNT_6ParamsE,(.L_x_135 - _ZN7cutlass13device_kernelINS_4gemm6kernel13GemmUniversalIN4cute5tupleIJiiiiEEENS1_10collective13CollectiveMmaINS1_34MainloopSm90TmaGmmaWarpSpecializedILi3ENS5_IJNS4_1CILi2EEESB_NSA_ILi1EEEEEENS1_32KernelTmaWarpSpecializedPingpongEEENS5_IJNSA_ILi64EEESG_NSA_ILi128EEEEEENS_10tfloat32_tENS5_IJlSC_lEEESJ_SK_NS4_8TiledMMAINS4_8MMA_AtomIJNS4_4SM904GMMA29MMA_64x64x8_F32TF32TF32_SS_TNILNSO_7ScaleInE1ELSQ_1EEEEEENS4_6LayoutINS5_IJSC_SC_SC_EEENS5_IJNSA_ILi0EEESV_SV_EEEEENS5_IJNS4_10UnderscoreESY_SY_EEEEENS4_23SM90_TMA_LOAD_MULTICASTENS4_14ComposedLayoutINS4_7SwizzleILi3ELi4ELi3EEENS4_18smem_ptr_flag_bitsILi32EEENST_INS5_IJNSA_ILi8EEENSA_ILi32EEEEEENS5_IJS18_SC_EEEEEEEvNS4_8identityES11_S1C_vS1D_EENS_8epilogue10collective6detail29Sm90TmaWarpSpecializedAdapterINS1G_15DefaultEpilogueISJ_SK_SK_NS1F_6thread17LinearCombinationISJ_Li1EffLNS1K_9ScaleType4KindE0ELNS_15FloatRoundStyleE2ESJ_EENS1_15EpilogueDefaultEEEEEvvEEEEvNT_6ParamsE)
        .other          _ZN7cutlass13device_kernelINS_4gemm6kernel13GemmUniversalIN4cute5tupleIJiiiiEEENS1_10collective13CollectiveMmaINS1_34MainloopSm90TmaGmmaWarpSpecializedILi3ENS5_IJNS4_1CILi2EEESB_NSA_ILi1EEEEEENS1_32KernelTmaWarpSpecializedPingpongEEENS5_IJNSA_ILi64EEESG_NSA_ILi128EEEEEENS_10tfloat32_tENS5_IJlSC_lEEESJ_SK_NS4_8TiledMMAINS4_8MMA_AtomIJNS4_4SM904GMMA29MMA_64x64x8_F32TF32TF32_SS_TNILNSO_7ScaleInE1ELSQ_1EEEEEENS4_6LayoutINS5_IJSC_SC_SC_EEENS5_IJNSA_ILi0EEESV_SV_EEEEENS5_IJNS4_10UnderscoreESY_SY_EEEEENS4_23SM90_TMA_LOAD_MULTICASTENS4_14ComposedLayoutINS4_7SwizzleILi3ELi4ELi3EEENS4_18smem_ptr_flag_bitsILi32EEENST_INS5_IJNSA_ILi8EEENSA_ILi32EEEEEENS5_IJS18_SC_EEEEEEEvNS4_8identityES11_S1C_vS1D_EENS_8epilogue10collective6detail29Sm90TmaWarpSpecializedAdapterINS1G_15DefaultEpilogueISJ_SK_SK_NS1F_6thread17LinearCombinationISJ_Li1EffLNS1K_9ScaleType4KindE0ELNS_15FloatRoundStyleE2ESJ_EENS1_15EpilogueDefaultEEEEEvvEEEEvNT_6ParamsE,@"STO_CUDA_ENTRY STV_DEFAULT"
_ZN7cutlass13device_kernelINS_4gemm6kernel13GemmUniversalIN4cute5tupleIJiiiiEEENS1_10collective13CollectiveMmaINS1_34MainloopSm90TmaGmmaWarpSpecializedILi3ENS5_IJNS4_1CILi2EEESB_NSA_ILi1EEEEEENS1_32KernelTmaWarpSpecializedPingpongEEENS5_IJNSA_ILi64EEESG_NSA_ILi128EEEEEENS_10tfloat32_tENS5_IJlSC_lEEESJ_SK_NS4_8TiledMMAINS4_8MMA_AtomIJNS4_4SM904GMMA29MMA_64x64x8_F32TF32TF32_SS_TNILNSO_7ScaleInE1ELSQ_1EEEEEENS4_6LayoutINS5_IJSC_SC_SC_EEENS5_IJNSA_ILi0EEESV_SV_EEEEENS5_IJNS4_10UnderscoreESY_SY_EEEEENS4_23SM90_TMA_LOAD_MULTICASTENS4_14ComposedLayoutINS4_7SwizzleILi3ELi4ELi3EEENS4_18smem_ptr_flag_bitsILi32EEENST_INS5_IJNSA_ILi8EEENSA_ILi32EEEEEENS5_IJS18_SC_EEEEEEEvNS4_8identityES11_S1C_vS1D_EENS_8epilogue10collective6detail29Sm90TmaWarpSpecializedAdapterINS1G_15DefaultEpilogueISJ_SK_SK_NS1F_6thread17LinearCombinationISJ_Li1EffLNS1K_9ScaleType4KindE0ELNS_15FloatRoundStyleE2ESJ_EENS1_15EpilogueDefaultEEEEEvvEEEEvNT_6ParamsE:
[----:B------:R-:W0:Y:S02]  /*0000*/  LDC R1, c[0x0][0x28] ;  /* 0x00000a00ff017b82 */ /* 0x000e240000000800 */
[----:B0-----:R-:W-:Y:S01]  /*0010*/  VIADD R1, R1, 0xfffffff8 ;  /* 0xfffffff801017836 */ /* 0x001fe20000000000 */
[----:B------:R-:W0:Y:S01]  /*0020*/  S2R R4, SR_TID.X ;  /* 0x0000000000047919 */ /* 0x000e220000002100 */
[----:B------:R-:W-:Y:S01]  /*0030*/  ELECT P0, URZ, PT ;  /* 0x00000000003f782f */ /* 0x000fe20003800000 */
[----:B------:R-:W-:Y:S01]  /*0040*/  BSSY B0, `(.L_x_0) ;  /* 0x000000f000007945 */ /* 0x000fe20003800000 */
[--C-:B0-----:R-:W-:Y:S02]  /*0050*/  SHF.R.U32.HI R0, RZ, 0x5, R4.reuse ;  /* 0x00000005ff007819 */ /* 0x101fe40000011604 */
[----:B------:R-:W-:-:S03]  /*0060*/  SHF.R.U32.HI R7, RZ, 0x7, R4 ;  /* 0x00000007ff077819 */ /* 0x000fc60000011604 */
[----:B------:R-:W0:Y:S04]  /*0070*/  SHFL.IDX PT, R2, R0, RZ, 0x1f ;  /* 0x00001fff00027589 */ /* 0x000e2800000e0000 */
[----:B------:R1:W2:Y:S01]  /*0080*/  SHFL.IDX PT, R10, R7, RZ, 0x1f ;  /* 0x00001fff070a7589 */ /* 0x0002a200000e0000 */
[----:B0-----:R-:W-:-:S13]  /*0090*/  ISETP.NE.OR P0, PT, R2, RZ, !P0 ;  /* 0x000000ff0200720c */ /* 0x001fda0004705670 */
[----:B-12---:R-:W-:Y:S05]  /*00a0*/  @P0 BRA `(.L_x_1) ;  /* 0x0000000000200947 */ /* 0x006fea0003800000 */
[----:B------:R-:W-:Y:S02]  /*00b0*/  ULDC.64 UR4, c[0x0][0x198] ;  /* 0x0000660000047ab9 */ /* 0x000fe40000000a00 */
[----:B------:R-:W-:Y:S02]  /*00c0*/  UIADD3 UR6, UP0, UR4, 0xf0, URZ ;  /* 0x000000f004067890 */ /* 0x000fe4000ff1e03f */
[----:B------:R-:W-:Y:S02]  /*00d0*/  UIADD3 UR4, UP1, UR4, 0x1f0, URZ ;  /* 0x000001f004047890 */ /* 0x000fe4000ff3e03f */
[----:B------:R-:W-:Y:S02]  /*00e0*/  UIADD3.X UR7, URZ, UR5, URZ, UP0, !UPT ;  /* 0x000000053f077290 */ /* 0x000fe400087fe43f */
[----:B------:R-:W-:-:S07]  /*00f0*/  UIADD3.X UR5, URZ, UR5, URZ, UP1, !UPT ;  /* 0x000000053f057290 */ /* 0x000fce0008ffe43f */
[----:B------:R0:W-:Y:S02]  /*0100*/  UTMACCTL.PF [UR6] ;  /* 0x00000000060079b9 */ /* 0x0001e40008040000 */
[----:B------:R0:W-:Y:S02]  /*0110*/  UTMACCTL.PF [UR4] ;  /* 0x00000000040079b9 */ /* 0x0001e40008040000 */
[----:B0-----:R-:W-:Y:S01]  /*0120*/  NOP ;  /* 0x0000000000007918 */ /* 0x001fe20000000000 */
.L_x_1:
[----:B------:R-:W-:Y:S05]  /*0130*/  BSYNC B0 ;  /* 0x0000000000007941 */ /* 0x000fea0003800000 */
.L_x_0:
[----:B------:R-:W0:Y:S02]  /*0140*/  SHFL.IDX PT, R9, R0, RZ, 0x1f ;  /* 0x00001fff00097589 */ /* 0x000e2400000e0000 */
[----:B0-----:R-:W-:-:S13]  /*0150*/  ISETP.NE.AND P0, PT, R9, RZ, PT ;  /* 0x000000ff0900720c */ /* 0x001fda0003f05270 */
[----:B------:R-:W-:Y:S05]  /*0160*/  @P0 BRA `(.L_x_2) ;  /* 0x0000000000500947 */ /* 0x000fea0003800000 */
[----:B------:R-:W0:Y:S01]  /*0170*/  S2UR UR8, SR_CgaCtaId ;  /* 0x00000000000879c3 */ /* 0x000e220000008800 */
[----:B------:R-:W-:Y:S01]  /*0180*/  UMOV UR4, 0x400 ;  /* 0x0000040000047882 */ /* 0x000fe20000000000 */
[----:B------:R-:W-:Y:S01]  /*0190*/  UMOV UR5, 0x1 ;  /* 0x0000000100057882 */ /* 0x000fe20000000000 */
[----:B------:R-:W-:Y:S01]  /*01a0*/  UMOV UR6, 0x3 ;  /* 0x0000000300067882 */ /* 0x000fe20000000000 */
[----:B------:R-:W-:Y:S01]  /*01b0*/  ELECT P0, URZ, PT ;  /* 0x00000000003f782f */ /* 0x000fe20003800000 */
[----:B------:R-:W-:-:S04]  /*01c0*/  UIADD3 UR6, -UR6, 0x100000, URZ ;  /* 0x0010000006067890 */ /* 0x000fc8000fffe13f */
[----:B------:R-:W-:Y:S02]  /*01d0*/  USHF.L.U32 UR7, UR6, 0xb, URZ ;  /* 0x0000000b06077899 */ /* 0x000fe4000800063f */
[----:B------:R-:W-:Y:S02]  /*01e0*/  USHF.L.U32 UR6, UR6, 0x1, URZ ;  /* 0x0000000106067899 */ /* 0x000fe4000800063f */
[----:B0-----:R-:W-:Y:S02]  /*01f0*/  ULEA UR8, UR8, UR4, 0x18 ;  /* 0x0000000408087291 */ /* 0x001fe4000f8ec03f */
[----:B------:R-:W-:-:S04]  /*0200*/  UIADD3 UR4, -UR5, 0x100000, URZ ;  /* 0x0010000005047890 */ /* 0x000fc8000fffe13f */
[----:B------:R-:W-:Y:S02]  /*0210*/  USHF.L.U32 UR5, UR4, 0xb, URZ ;  /* 0x0000000b04057899 */ /* 0x000fe4000800063f */
[----:B------:R-:W-:Y:S01]  /*0220*/  USHF.L.U32 UR4, UR4, 0x1, URZ ;  /* 0x0000000104047899 */ /* 0x000fe2000800063f */
[----:B------:R-:W0:Y:S11]  /*0230*/  FENCE.VIEW.ASYNC.S ;  /* 0x00000000000073c6 */ /* 0x000e360000000000 */
[----:B0-----:R0:W1:Y:S01]  /*0240*/  SYNCS.EXCH.64 URZ, [UR8], UR4 ;  /* 0x00000004083f75b2 */ /* 0x0010620008000100 */
[----:B------:R0:W2:Y:S01]  /*0250*/  SYNCS.EXCH.64 URZ, [UR8+0x18], UR6 ;  /* 0x00001806083f75b2 */ /* 0x0000a20008000100 */
[----:B------:R0:W3:Y:S01]  /*0260*/  SYNCS.EXCH.64 URZ, [UR8+0x8], UR4 ;  /* 0x00000804083f75b2 */ /* 0x0000e20008000100 */
[----:B------:R0:W4:Y:S01]  /*0270*/  SYNCS.EXCH.64 URZ, [UR8+0x20], UR6 ;  /* 0x00002006083f75b2 */ /* 0x0001220008000100 */
[----:B------:R0:W0:Y:S01]  /*0280*/  SYNCS.EXCH.64 URZ, [UR8+0x10], UR4 ;  /* 0x00001004083f75b2 */ /* 0x0000220008000100 */
[----:B------:R0:W0:Y:S01]  /*0290*/  SYNCS.EXCH.64 URZ, [UR8+0x28], UR6 ;  /* 0x00002806083f75b2 */ /* 0x0000220008000100 */
[----:B------:R-:W-:Y:S01]  /*02a0*/  NOP ;  /* 0x0000000000007918 */ /* 0x000fe20000000000 */
.L_x_2:
[----:B------:R-:W5:Y:S01]  /*02b0*/  SHFL.IDX PT, R12, R0, RZ, 0x1f ;  /* 0x00001fff000c7589 */ /* 0x000f6200000e0000 */
[----:B------:R-:W1:Y:S01]  /*02c0*/  S2UR UR12, SR_CTAID.X ;  /* 0x00000000000c79c3 */ /* 0x000e620000002500 */
[----:B------:R-:W-:Y:S02]  /*02d0*/  SHF.R.S32.HI R3, RZ, 0x1f, R4 ;  /* 0x0000001fff037819 */ /* 0x000fe40000011404 */
[----:B------:R-:W-:Y:S01]  /*02e0*/  ELECT P0, URZ, PT ;  /* 0x00000000003f782f */ /* 0x000fe20003800000 */
[----:B------:R-:W2:Y:S01]  /*02f0*/  SHFL.IDX PT, R11, R0, RZ, 0x1f ;  /* 0x00001fff000b7589 */ /* 0x000ea200000e0000 */
[----:B0-----:R-:W-:Y:S01]  /*0300*/  ULDC UR4, c[0x0][0x150] ;  /* 0x0000540000047ab9 */ /* 0x001fe20000000800 */
[----:B------:R-:W-:Y:S02]  /*0310*/  LEA.HI R3, R3, R4, RZ, 0x7 ;  /* 0x0000000403037211 */ /* 0x000fe400078f38ff */
[----:B------:R-:W-:Y:S01]  /*0320*/  ELECT P1, URZ, PT ;  /* 0x00000000003f782f */ /* 0x000fe20003820000 */
[----:B------:R-:W0:Y:S01]  /*0330*/  S2R R6, SR_CTAID.Y ;  /* 0x0000000000067919 */ /* 0x000e220000002600 */
[----:B------:R-:W3:Y:S01]  /*0340*/  LDC R14, c[0x0][0x144] ;  /* 0x00005100ff0e7b82 */ /* 0x000ee20000000800 */
[----:B------:R-:W-:Y:S01]  /*0350*/  LOP3.LUT R3, R3, 0xffffff80, RZ, 0xc0, !PT ;  /* 0xffffff8003037812 */ /* 0x000fe200078ec0ff */
[----:B------:R-:W-:Y:S01]  /*0360*/  UMOV UR11, 0x80 ;  /* 0x00000080000b7882 */ /* 0x000fe20000000000 */
[----:B------:R-:W4:Y:S01]  /*0370*/  SHFL.IDX PT, R16, R7, RZ, 0x1f ;  /* 0x00001fff07107589 */ /* 0x000f2200000e0000 */
[----:B------:R-:W-:Y:S01]  /*0380*/  NOP ;  /* 0x0000000000007918 */ /* 0x000fe20000000000 */
[----:B------:R-:W-:Y:S01]  /*0390*/  NOP ;  /* 0x0000000000007918 */ /* 0x000fe20000000000 */
[----:B------:R-:W-:Y:S01]  /*03a0*/  IMAD.IADD R5, R4, 0x1, -R3 ;  /* 0x0000000104057824 */ /* 0x000fe200078e0a03 */
[C---:B------:R-:W-:Y:S01]  /*03b0*/  ISETP.NE.AND P4, PT, R10.reuse, RZ, PT ;  /* 0x000000ff0a00720c */ /* 0x040fe20003f85270 */
[----:B------:R-:W4:Y:S01]  /*03c0*/  LDC R15, c[0x0][0x140] ;  /* 0x00005000ff0f7b82 */ /* 0x000f220000000800 */
[----:B------:R-:W-:-:S02]  /*03d0*/  VIADD R36, R10, 0xffffffff ;  /* 0xffffffff0a247836 */ /* 0x000fc40000000000 */
[----:B------:R-:W-:Y:S01]  /*03e0*/  SHF.R.S32.HI R8, RZ, 0x1f, R5 ;  /* 0x0000001fff087819 */ /* 0x000fe20000011405 */
[----:B------:R-:W-:Y:S02]  /*03f0*/  IMAD.MOV.U32 R57, RZ, RZ, 0x1 ;  /* 0x00000001ff397424 */ /* 0x000fe400078e00ff */
[----:B------:R-:W-:Y:S02]  /*0400*/  ISETP.GE.U32.AND P6, PT, R36, 0x2, PT ;  /* 0x000000022400780c */ /* 0x000fe40003fc6070 */
[----:B-----5:R-:W-:Y:S01]  /*0410*/  ISETP.NE.OR P0, PT, R12, RZ, !P0 ;  /* 0x000000ff0c00720c */ /* 0x020fe20004705670 */
[----:B------:R-:W5:Y:S01]  /*0420*/  LDC R25, c[0x0][0x148] ;  /* 0x00005200ff197b82 */ /* 0x000f620000000800 */
[----:B-1----:R-:W-:Y:S02]  /*0430*/  I2FP.F32.U32 R12, UR12 ;  /* 0x0000000c000c7c45 */ /* 0x002fe40008201000 */
[----:B------:R-:W-:Y:S02]  /*0440*/  LEA.HI R3, R8, R5, RZ, 0x3 ;  /* 0x0000000508037211 */ /* 0x000fe400078f18ff */
[----:B--2---:R-:W-:Y:S01]  /*0450*/  ISETP.NE.OR P1, PT, R11, RZ, !P1 ;  /* 0x000000ff0b00720c */ /* 0x004fe20004f25670 */
[----:B------:R-:W-:Y:S01]  /*0460*/  FMUL R13, R12, UR4 ;  /* 0x000000040c0d7c20 */ /* 0x000fe20008400000 */
[--C-:B------:R-:W-:Y:S01]  /*0470*/  SHF.R.S32.HI R0, RZ, 0x3, R3.reuse ;  /* 0x00000003ff007819 */ /* 0x100fe20000011403 */
[----:B------:R-:W-:Y:S01]  /*0480*/  ULDC UR4, c[0x0][0x154] ;  /* 0x0000550000047ab9 */ /* 0x000fe20000000800 */
[----:B------:R-:W-:-:S02]  /*0490*/  SHF.R.S32.HI R3, RZ, 0x1f, R3 ;  /* 0x0000001fff037819 */ /* 0x000fc40000011403 */
[----:B------:R-:W-:Y:S01]  /*04a0*/  SHF.R.S32.HI R12, RZ, 0x1f, R9 ;  /* 0x0000001fff0c7819 */ /* 0x000fe20000011409 */
[----:B------:R-:W1:Y:S01]  /*04b0*/  F2I.U32.TRUNC.NTZ R13, R13 ;  /* 0x0000000d000d7305 */ /* 0x000e62000020f000 */
[----:B------:R-:W-:Y:S01]  /*04c0*/  LEA.HI R11, R3, R0, RZ, 0x2 ;  /* 0x00000000030b7211 */ /* 0x000fe200078f10ff */
[----:B------:R-:W-:Y:S01]  /*04d0*/  VOTEU.ALL UP1, P0 ;  /* 0x00000000003f7886 */ /* 0x000fe20000020000 */
[----:B------:R-:W-:Y:S01]  /*04e0*/  LEA.HI R12, R12, R9, RZ, 0x2 ;  /* 0x000000090c0c7211 */ /* 0x000fe200078f10ff */
[----:B------:R-:W-:Y:S01]  /*04f0*/  VOTEU.ALL UP0, P0 ;  /* 0x00000000003f7886 */ /* 0x000fe20000000000 */
[----:B------:R-:W-:Y:S01]  /*0500*/  SHF.R.S32.HI R3, RZ, 0x1f, R2 ;  /* 0x0000001fff037819 */ /* 0x000fe20000011402 */
[----:B------:R-:W-:Y:S01]  /*0510*/  VOTEU.ALL UP2, P1 ;  /* 0x00000000003f7886 */ /* 0x000fe20000840000 */
[----:B------:R-:W-:Y:S01]  /*0520*/  LOP3.LUT R11, R11, 0xfffffffc, RZ, 0xc0, !PT ;  /* 0xfffffffc0b0b7812 */ /* 0x000fe200078ec0ff */
[----:B------:R-:W2:Y:S01]  /*0530*/  @!UP1 S2UR UR7, SR_CgaCtaId ;  /* 0x00000000000799c3 */ /* 0x000ea20000008800 */
[----:B------:R-:W-:Y:S01]  /*0540*/  LOP3.LUT R12, R12, 0x3ffffffc, RZ, 0xc0, !PT ;  /* 0x3ffffffc0c0c7812 */ /* 0x000fe200078ec0ff */
[----:B------:R-:W-:Y:S01]  /*0550*/  @!UP1 UMOV UR6, 0x400 ;  /* 0x0000040000069882 */ /* 0x000fe20000000000 */
[----:B------:R-:W-:Y:S01]  /*0560*/  LEA.HI R3, R3, R2, RZ, 0x2 ;  /* 0x0000000203037211 */ /* 0x000fe200078f10ff */
[----:B------:R-:W-:Y:S01]  /*0570*/  IMAD.IADD R11, R0, 0x1, -R11 ;  /* 0x00000001000b7824 */ /* 0x000fe200078e0a0b */
[----:B------:R-:W-:Y:S01]  /*0580*/  @!UP2 UMOV UR9, 0x400 ;  /* 0x000004000009a882 */ /* 0x000fe20000000000 */
[----:B------:R-:W-:Y:S01]  /*0590*/  IMAD.IADD R12, R9, 0x1, -R12 ;  /* 0x00000001090c7824 */ /* 0x000fe200078e0a0c */
[----:B------:R-:W-:Y:S01]  /*05a0*/  LOP3.LUT R3, R3, 0xfffffffc, RZ, 0xc0, !PT ;  /* 0xfffffffc03037812 */ /* 0x000fe200078ec0ff */
[----:B------:R-:W5:Y:S01]  /*05b0*/  @!UP2 S2UR UR10, SR_CgaCtaId ;  /* 0x00000000000aa9c3 */ /* 0x000f620000008800 */
[----:B-1----:R-:W-:Y:S01]  /*05c0*/  IMAD.MOV R13, RZ, RZ, -R13 ;  /* 0x000000ffff0d7224 */ /* 0x002fe200078e0a0d */
[----:B------:R-:W-:Y:S01]  /*05d0*/  VOTEU.ALL UP3, P1 ;  /* 0x00000000003f7886 */ /* 0x000fe20000860000 */
[----:B------:R-:W-:Y:S01]  /*05e0*/  IMAD R11, R12, 0x4, R11 ;  /* 0x000000040c0b7824 */ /* 0x000fe200078e020b */
[----:B------:R-:W-:Y:S01]  /*05f0*/  VOTEU.ALL UP4, P1 ;  /* 0x00000000003f7886 */ /* 0x000fe20000880000 */
[----:B------:R-:W-:Y:S01]  /*0600*/  IMAD.IADD R9, R2, 0x1, -R3 ;  /* 0x0000000102097824 */ /* 0x000fe200078e0a03 */
[----:B0-----:R-:W-:Y:S01]  /*0610*/  I2FP.F32.U32 R2, R6 ;  /* 0x0000000600027245 */ /* 0x001fe20000201000 */
[----:B---3--:R-:W-:Y:S01]  /*0620*/  IMAD R21, R14, R13, UR12 ;  /* 0x0000000c0e157e24 */ /* 0x008fe2000f8e020d */
[C---:B------:R-:W-:Y:S01]  /*0630*/  LEA.HI R0, R11.reuse, R11, RZ, 0x1 ;  /* 0x0000000b0b007211 */ /* 0x040fe200078f08ff */
[C---:B------:R-:W-:Y:S01]  /*0640*/  IMAD.SHL.U32 R56, R11.reuse, 0x4, RZ ;  /* 0x000000040b387824 */ /* 0x040fe200078e00ff */
[----:B------:R-:W-:Y:S01]  /*0650*/  VOTEU.ALL UP5, P1 ;  /* 0x00000000003f7886 */ /* 0x000fe200008a0000 */
[----:B------:R-:W-:Y:S01]  /*0660*/  FMUL R2, R2, UR4 ;  /* 0x0000000402027c20 */ /* 0x000fe20008400000 */
[----:B------:R-:W-:Y:S01]  /*0670*/  LOP3.LUT R0, R0, 0xfffffffe, RZ, 0xc0, !PT ;  /* 0xfffffffe00007812 */ /* 0x000fe200078ec0ff */
[----:B------:R-:W-:Y:S01]  /*0680*/  UMOV UR4, 0x20 ;  /* 0x0000002000047882 */ /* 0x000fe20000000000 */
[----:B------:R-:W-:Y:S01]  /*0690*/  LOP3.LUT R56, R11, 0xc, R56, 0x78, !PT ;  /* 0x0000000c0b387812 */ /* 0x000fe200078e7838 */
[----:B------:R-:W-:-:S04]  /*06a0*/  @!UP1 UIADD3 UR4, -UR4, 0x100000, URZ ;  /* 0x0010000004049890 */ /* 0x000fc8000fffe13f */
[----:B------:R-:W-:Y:S02]  /*06b0*/  @!UP1 USHF.L.U32 UR5, UR4, 0xb, URZ ;  /* 0x0000000b04059899 */ /* 0x000fe4000800063f */
[----:B------:R-:W-:Y:S01]  /*06c0*/  @!UP1 USHF.L.U32 UR4, UR4, 0x1, URZ ;  /* 0x0000000104049899 */ /* 0x000fe2000800063f */
[----:B----4-:R-:W-:Y:S01]  /*06d0*/  ISETP.EQ.U32.AND P2, PT, R15, 0x1, PT ;  /* 0x000000010f00780c */ /* 0x010fe20003f42070 */
[----:B------:R-:W-:Y:S01]  /*06e0*/  IMAD.IADD R0, R11, 0x1, -R0 ;  /* 0x000000010b007824 */ /* 0x000fe200078e0a00 */
[----:B------:R-:W0:Y:S01]  /*06f0*/  F2I.U32.TRUNC.NTZ R2, R2 ;  /* 0x0000000200027305 */ /* 0x000e22000020f000 */
[----:B--2---:R-:W-:Y:S01]  /*0700*/  @!UP1 ULEA UR8, UR7, UR6, 0x18 ;  /* 0x0000000607089291 */ /* 0x004fe2000f8ec03f */
[----:B------:R-:W-:Y:S01]  /*0710*/  R2UR UR43, R16 ;  /* 0x00000000102b72ca */ /* 0x000fe200000e0000 */
[----:B------:R-:W-:-:S04]  /*0720*/  @!UP2 UIADD3 UR6, -UR11, 0x100000, URZ ;  /* 0x001000000b06a890 */ /* 0x000fc8000fffe13f */
[----:B------:R-:W-:Y:S02]  /*0730*/  @!UP2 USHF.L.U32 UR7, UR6, 0xb, URZ ;  /* 0x0000000b0607a899 */ /* 0x000fe4000800063f */
[----:B------:R-:W-:Y:S01]  /*0740*/  @!UP2 USHF.L.U32 UR6, UR6, 0x1, URZ ;  /* 0x000000010606a899 */ /* 0x000fe2000800063f */
[----:B------:R-:W-:Y:S01]  /*0750*/  ISETP.NE.AND P3, PT, R0, R21, PT ;  /* 0x000000150000720c */ /* 0x000fe20003f65270 */
[----:B------:R-:W-:Y:S01]  /*0760*/  VOTEU.ALL UP1, P0 ;  /* 0x00000000003f7886 */ /* 0x000fe20000020000 */
[----:B-----5:R-:W-:Y:S01]  /*0770*/  @!UP2 ULEA UR9, UR10, UR9, 0x18 ;  /* 0x000000090a09a291 */ /* 0x020fe2000f8ec03f */
[----:B------:R-:W-:Y:S01]  /*0780*/  LOP3.LUT P0, RZ, R5, 0x7, RZ, 0xc0, !PT ;  /* 0x0000000705ff7812 */ /* 0x000fe2000780c0ff */
[----:B------:R-:W-:Y:S01]  /*0790*/  VOTEU.ALL UP2, P1 ;  /* 0x00000000003f7886 */ /* 0x000fe20000840000 */
[----:B------:R-:W-:Y:S02]  /*07a0*/  ISETP.NE.AND P1, PT, R9, 0x3, PT ;  /* 0x000000030900780c */ /* 0x000fe40003f25270 */
[----:B------:R-:W-:-:S02]  /*07b0*/  ISETP.LT.U32.AND P0, PT, R56, 0x4, !P0 ;  /* 0x000000043800780c */ /* 0x000fc40004701070 */
[----:B------:R-:W-:Y:S01]  /*07c0*/  ISETP.EQ.OR P1, PT, R9, RZ, !P1 ;  /* 0x000000ff0900720c */ /* 0x000fe20004f22670 */
[----:B------:R-:W1:Y:S02]  /*07d0*/  FENCE.VIEW.ASYNC.S ;  /* 0x00000000000073c6 */ /* 0x000e640000000000 */
[----:B-1----:R1:W2:Y:S01]  /*07e0*/  @!UP0 SYNCS.EXCH.64 URZ, [UR8+0x60], UR4 ;  /* 0x00006004083f85b2 */ /* 0x0022a20008000100 */
[----:B0-----:R-:W-:Y:S01]  /*07f0*/  IMAD.MOV R20, RZ, RZ, -R2 ;  /* 0x000000ffff147224 */ /* 0x001fe200078e0a02 */
[----:B------:R-:W-:-:S03]  /*0800*/  @P3 LEA.HI R0, R56, R56, RZ, 0x1 ;  /* 0x0000003838003211 */ /* 0x000fc600078f08ff */
[----:B------:R-:W-:Y:S01]  /*0810*/  IMAD R3, R25, R20, R6 ;  /* 0x0000001419037224 */ /* 0x000fe200078e0206 */
[----:B------:R-:W-:Y:S02]  /*0820*/  ISETP.EQ.AND P1, PT, R10, RZ, P1 ;  /* 0x000000ff0a00720c */ /* 0x000fe40000f22270 */
[----:B------:R-:W-:Y:S02]  /*0830*/  @P3 SHF.R.S32.HI R0, RZ, 0x1, R0 ;  /* 0x00000001ff003819 */ /* 0x000fe40000011400 */
[----:B------:R-:W-:Y:S02]  /*0840*/  SEL R23, RZ, 0x1, !P1 ;  /* 0x00000001ff177807 */ /* 0x000fe40004800000 */
[----:B------:R-:W-:Y:S02]  /*0850*/  @P3 ISETP.NE.AND P5, PT, R0, R3, PT ;  /* 0x000000030000320c */ /* 0x000fe40003fa5270 */
[----:B------:R-:W-:Y:S01]  /*0860*/  SEL R0, RZ, 0x1, !P0 ;  /* 0x00000001ff007807 */ /* 0x000fe20004000000 */
[----:B------:R1:W0:Y:S01]  /*0870*/  @!UP1 SYNCS.EXCH.64 URZ, [UR8+0x68], UR4 ;  /* 0x00006804083f95b2 */ /* 0x0002220008000100 */
[----:B------:R-:W-:Y:S01]  /*0880*/  NOP ;  /* 0x0000000000007918 */ /* 0x000fe20000000000 */
[----:B------:R-:W-:-:S02]  /*0890*/  @P3 SEL R57, RZ, 0x1, P5 ;  /* 0x00000001ff393807 */ /* 0x000fc40002800000 */
[----:B------:R-:W-:Y:S02]  /*08a0*/  SEL R23, R23, 0x2, P6 ;  /* 0x0000000217177807 */ /* 0x000fe40003000000 */
[----:B------:R-:W-:Y:S01]  /*08b0*/  LOP3.LUT R57, R57, R0, RZ, 0xc0, !PT ;  /* 0x0000000039397212 */ /* 0x000fe200078ec0ff */
[----:B------:R1:W3:Y:S01]  /*08c0*/  @!UP2 SYNCS.EXCH.64 URZ, [UR9+0x40], UR6 ;  /* 0x00004006093fa5b2 */ /* 0x0002e20008000100 */
[----:B------:R1:W4:Y:S01]  /*08d0*/  @!UP3 SYNCS.EXCH.64 URZ, [UR9+0x48], UR6 ;  /* 0x00004806093fb5b2 */ /* 0x0003220008000100 */
[----:B------:R1:W0:Y:S01]  /*08e0*/  @!UP4 SYNCS.EXCH.64 URZ, [UR9+0x50], UR6 ;  /* 0x00005006093fc5b2 */ /* 0x0002220008000100 */
[----:B------:R1:W0:Y:S01]  /*08f0*/  @!UP5 SYNCS.EXCH.64 URZ, [UR9+0x58], UR6 ;  /* 0x00005806093fd5b2 */ /* 0x0002220008000100 */
[----:B------:R-:W-:Y:S01]  /*0900*/  NOP ;  /* 0x0000000000007918 */ /* 0x000fe20000000000 */
[----:B-12---:R-:W-:Y:S05]  /*0910*/  @!P2 BRA `(.L_x_3) ;  /* 0x000000000008a947 */ /* 0x006fea0003800000 */
[----:B0--34-:R-:W-:Y:S01]  /*0920*/  UCGABAR_ARV ;  /* 0x00000000000079c7 */ /* 0x019fe20008000000 */
[----:B------:R-:W-:Y:S05]  /*0930*/  BRA `(.L_x_4) ;  /* 0x0000000000047947 */ /* 0x000fea0003800000 */
.L_x_3:
[----:B0--34-:R-:W-:Y:S01]  /*0940*/  NOP ;  /* 0x0000000000007918 */ /* 0x019fe20000000000 */
.L_x_4:
[----:B------:R-:W-:Y:S01]  /*0950*/  ULDC.64 UR4, c[0x0][0x598] ;  /* 0x0001660000047ab9 */ /* 0x000fe20000000a00 */
[----:B------:R-:W-:Y:S01]  /*0960*/  ULDC.64 UR48, c[0x0][0x208] ;  /* 0x0000820000307ab9 */ /* 0x000fe20000000a00 */
[----:B------:R-:W-:-:S04]  /*0970*/  ISETP.NE.U32.AND P0, PT, RZ, UR4, PT ;  /* 0x00000004ff007c0c */ /* 0x000fc8000bf05070 */
[----:B------:R-:W-:-:S13]  /*0980*/  ISETP.NE.AND.EX P0, PT, RZ, UR5, PT, P0 ;  /* 0x00000005ff007c0c */ /* 0x000fda000bf05300 */
[----:B------:R-:W-:Y:S05]  /*0990*/  @!P0 BRA `(.L_x_5) ;  /* 0x00000000001c8947 */ /* 0x000fea0003800000 */
[----:B------:R-:W0:Y:S02]  /*09a0*/  LDC.64 R2, c[0x0][0x598] ;  /* 0x00016600ff027b82 */ /* 0x000e240000000a00 */
[----:B0-----:R-:W2:Y:S02]  /*09b0*/  LDG.E.64 R2, desc[UR48][R2.64] ;  /* 0x0000003002027981 */ /* 0x001ea4000c1e1b00 */
[----:B--2---:R-:W-:-:S04]  /*09c0*/  ISETP.NE.U32.AND P0, PT, R2, RZ, PT ;  /* 0x000000ff0200720c */ /* 0x004fc80003f05070 */
[----:B------:R-:W-:-:S13]  /*09d0*/  ISETP.NE.AND.EX P0, PT, R3, RZ, PT, P0 ;  /* 0x000000ff0300720c */ /* 0x000fda0003f05300 */
[----:B------:R-:W-:Y:S05]  /*09e0*/  @!P0 BRA `(.L_x_5) ;  /* 0x0000000000088947 */ /* 0x000fea0003800000 */
[----:B------:R0:W5:Y:S01]  /*09f0*/  LD.E R58, desc[UR48][R2.64] ;  /* 0x00000030023a7980 */ /* 0x000162000c101900 */
[----:B------:R-:W-:Y:S05]  /*0a00*/  BRA `(.L_x_6) ;  /* 0x0000000000247947 */ /* 0x000fea0003800000 */
.L_x_5:
[----:B------:R-:W-:Y:S02]  /*0a10*/  ULDC.64 UR4, c[0x0][0x588] ;  /* 0x0001620000047ab9 */ /* 0x000fe40000000a00 */
[----:B------:R-:W-:-:S04]  /*0a20*/  ISETP.NE.U32.AND P0, PT, RZ, UR4, PT ;  /* 0x00000004ff007c0c */ /* 0x000fc8000bf05070 */
[----:B------:R-:W-:-:S13]  /*0a30*/  ISETP.NE.AND.EX P0, PT, RZ, UR5, PT, P0 ;  /* 0x00000005ff007c0c */ /* 0x000fda000bf05300 */
[----:B------:R-:W-:Y:S05]  /*0a40*/  @!P0 BRA `(.L_x_7) ;  /* 0x00000000000c8947 */ /* 0x000fea0003800000 */
[----:B------:R-:W0:Y:S02]  /*0a50*/  LDC.64 R58, c[0x0][0x588] ;  /* 0x00016200ff3a7b82 */ /* 0x000e240000000a00 */
[----:B0-----:R1:W5:Y:S01]  /*0a60*/  LDG.E R58, desc[UR48][R58.64] ;  /* 0x000000303a3a7981 */ /* 0x001362000c1e1900 */
[----:B------:R-:W-:Y:S05]  /*0a70*/  BRA `(.L_x_6) ;  /* 0x0000000000087947 */ /* 0x000fea0003800000 */
.L_x_7:
[----:B------:R-:W-:Y:S02]  /*0a80*/  ULDC UR4, c[0x0][0x580] ;  /* 0x0001600000047ab9 */ /* 0x000fe40000000800 */
[----:B------:R-:W-:-:S07]  /*0a90*/  IMAD.U32 R58, RZ, RZ, UR4 ;  /* 0x00000004ff3a7e24 */ /* 0x000fce000f8e00ff */
.L_x_6:
[----:B------:R-:W-:Y:S02]  /*0aa0*/  ULDC.64 UR4, c[0x0][0x5a0] ;  /* 0x0001680000047ab9 */ /* 0x000fe40000000a00 */
[----:B------:R-:W-:-:S04]  /*0ab0*/  ISETP.NE.U32.AND P0, PT, RZ, UR4, PT ;  /* 0x00000004ff007c0c */ /* 0x000fc8000bf05070 */
[----:B------:R-:W-:-:S13]  /*0ac0*/  ISETP.NE.AND.EX P0, PT, RZ, UR5, PT, P0 ;  /* 0x00000005ff007c0c */ /* 0x000fda000bf05300 */
[----:B------:R-:W-:Y:S05]  /*0ad0*/  @!P0 BRA `(.L_x_8) ;  /* 0x00000000001c8947 */ /* 0x000fea0003800000 */
[----:B0-----:R-:W0:Y:S02]  /*0ae0*/  LDC.64 R2, c[0x0][0x5a0] ;  /* 0x00016800ff027b82 */ /* 0x001e240000000a00 */
[----:B0-----:R-:W2:Y:S02]  /*0af0*/  LDG.E.64 R2, desc[UR48][R2.64] ;  /* 0x0000003002027981 */ /* 0x001ea4000c1e1b00 */
[----:B--2---:R-:W-:-:S04]  /*0b00*/  ISETP.NE.U32.AND P0, PT, R2, RZ, PT ;  /* 0x000000ff0200720c */ /* 0x004fc80003f05070 */
[----:B------:R-:W-:-:S13]  /*0b10*/  ISETP.NE.AND.EX P0, PT, R3, RZ, PT, P0 ;  /* 0x000000ff0300720c */ /* 0x000fda0003f05300 */
[----:B------:R-:W-:Y:S05]  /*0b20*/  @!P0 BRA `(.L_x_8) ;  /* 0x0000000000088947 */ /* 0x000fea0003800000 */
[----:B-1----:R0:W5:Y:S01]  /*0b30*/  LD.E R59, desc[UR48][R2.64] ;  /* 0x00000030023b7980 */ /* 0x002162000c101900 */
[----:B------:R-:W-:Y:S05]  /*0b40*/  BRA `(.L_x_9) ;  /* 0x0000000000247947 */ /* 0x000fea0003800000 */
.L_x_8:
[----:B------:R-:W-:Y:S02]  /*0b50*/  ULDC.64 UR4, c[0x0][0x590] ;  /* 0x0001640000047ab9 */ /* 0x000fe40000000a00 */
[----:B------:R-:W-:-:S04]  /*0b60*/  ISETP.NE.U32.AND P0, PT, RZ, UR4, PT ;  /* 0x00000004ff007c0c */ /* 0x000fc8000bf05070 */
[----:B------:R-:W-:-:S13]  /*0b70*/  ISETP.NE.AND.EX P0, PT, RZ, UR5, PT, P0 ;  /* 0x00000005ff007c0c */ /* 0x000fda000bf05300 */
[----:B------:R-:W-:Y:S05]  /*0b80*/  @!P0 BRA `(.L_x_10) ;  /* 0x00000000000c8947 */ /* 0x000fea0003800000 */
[----:B0-----:R-:W1:Y:S02]  /*0b90*/  LDC.64 R2, c[0x0][0x590] ;  /* 0x00016400ff027b82 */ /* 0x001e640000000a00 */
[----:B-1----:R1:W5:Y:S01]  /*0ba0*/  LDG.E R59, desc[UR48][R2.64] ;  /* 0x00000030023b7981 */ /* 0x002362000c1e1900 */
[----:B------:R-:W-:Y:S05]  /*0bb0*/  BRA `(.L_x_9) ;  /* 0x0000000000087947 */ /* 0x000fea0003800000 */
.L_x_10:
[----:B------:R-:W-:Y:S02]  /*0bc0*/  ULDC UR4, c[0x0][0x584] ;  /* 0x0001610000047ab9 */ /* 0x000fe40000000800 */
[----:B-1----:R-:W-:-:S07]  /*0bd0*/  IMAD.U32 R59, RZ, RZ, UR4 ;  /* 0x00000004ff3b7e24 */ /* 0x002fce000f8e00ff */
.L_x_9:
[----:B01----:R-:W0:Y:S01]  /*0be0*/  LDC R2, c[0x0][0x65c] ;  /* 0x00019700ff027b82 */ /* 0x003e220000000800 */
[----:B------:R-:W-:Y:S01]  /*0bf0*/  ULDC UR6, c[0x0][0x28c] ;  /* 0x0000a30000067ab9 */ /* 0x000fe20000000800 */
[----:B------:R-:W-:Y:S01]  /*0c00*/  ISETP.NE.AND P0, PT, R10, 0x2, PT ;  /* 0x000000020a00780c */ /* 0x000fe20003f05270 */
[----:B------:R-:W-:Y:S01]  /*0c10*/  UIADD3 UR6, UR6, 0x7f, URZ ;  /* 0x0000007f06067890 */ /* 0x000fe2000fffe03f */
[----:B------:R-:W-:Y:S01]  /*0c20*/  IMAD.U32 R10, RZ, RZ, UR12 ;  /* 0x0000000cff0a7e24 */ /* 0x000fe2000f8e00ff */
[----:B------:R-:W-:Y:S01]  /*0c30*/  UMOV UR36, URZ ;  /* 0x0000003f00247c82 */ /* 0x000fe20008000000 */
[----:B------:R-:W-:Y:S01]  /*0c40*/  UMOV UR38, URZ ;  /* 0x0000003f00267c82 */ /* 0x000fe20008000000 */
[----:B------:R-:W-:Y:S01]  /*0c50*/  USHF.R.S32.HI UR7, URZ, 0x1f, UR6 ;  /* 0x0000001f3f077899 */ /* 0x000fe20008011406 */
[----:B------:R-:W-:-:S03]  /*0c60*/  ULDC.64 UR8, c[0x0][0x650] ;  /* 0x0001940000087ab9 */ /* 0x000fc60000000a00 */
[----:B------:R-:W-:-:S04]  /*0c70*/  ULEA.HI UR7, UR7, UR6, URZ, 0x7 ;  /* 0x0000000607077291 */ /* 0x000fc8000f8f383f */
[----:B------:R-:W-:Y:S01]  /*0c80*/  USHF.R.S32.HI UR37, URZ, 0x7, UR7 ;  /* 0x000000073f257899 */ /* 0x000fe20008011407 */
[----:B0-----:R-:W-:-:S13]  /*0c90*/  ISETP.NE.AND P1, PT, R2, 0x1, PT ;  /* 0x000000010200780c */ /* 0x001fda0003f25270 */
[----:B------:R-:W0:Y:S01]  /*0ca0*/  @P1 LDC R17, c[0x0][0x10] ;  /* 0x00000400ff111b82 */ /* 0x000e220000000800 */
[----:B------:R-:W-:Y:S02]  /*0cb0*/  @P1 IMAD.MOV.U32 R7, RZ, RZ, RZ ;  /* 0x000000ffff071224 */ /* 0x000fe400078e00ff */
[----:B------:R-:W-:-:S05]  /*0cc0*/  @P1 IMAD.MOV.U32 R11, RZ, RZ, RZ ;  /* 0x000000ffff0b1224 */ /* 0x000fca00078e00ff */
[----:B------:R-:W1:Y:S01]  /*0cd0*/  @!P1 LDC R3, c[0x0][0xc] ;  /* 0x00000300ff039b82 */ /* 0x000e620000000800 */
[----:B------:R-:W-:Y:S01]  /*0ce0*/  ULDC UR4, c[0x0][0xc] ;  /* 0x0000030000047ab9 */ /* 0x000fe20000000800 */
[----:B------:R-:W-:Y:S02]  /*0cf0*/  ULDC UR5, c[0x0][0x10] ;  /* 0x0000040000057ab9 */ /* 0x000fe40000000800 */
[----:B------:R-:W-:-:S04]  /*0d00*/  UIMAD.WIDE.U32 UR4, UR4, UR5, URZ ;  /* 0x00000005040472a5 */ /* 0x000fc8000f8e003f */
[----:B------:R-:W2:Y:S01]  /*0d10*/  LDC R0, c[0x0][0x14] ;  /* 0x00000500ff007b82 */ /* 0x000ea20000000800 */
[----:B0-----:R-:W-:-:S04]  /*0d20*/  @P1 IMAD.WIDE.U32 R16, R17, UR12, R6 ;  /* 0x0000000c11101c25 */ /* 0x001fc8000f8e0006 */
[----:B------:R-:W-:Y:S02]  /*0d30*/  @P1 IMAD.IADD R17, R17, 0x1, R11 ;  /* 0x0000000111111824 */ /* 0x000fe400078e020b */
[----:B------:R-:W-:Y:S02]  /*0d40*/  IMAD.MOV.U32 R11, RZ, RZ, RZ ;  /* 0x000000ffff0b7224 */ /* 0x000fe400078e00ff */
[----:B-1----:R-:W-:-:S04]  /*0d50*/  @!P1 IMAD.WIDE.U32 R10, R6, R3, R10 ;  /* 0x00000003060a9225 */ /* 0x002fc800078e000a */
[----:B------:R-:W-:Y:S02]  /*0d60*/  @!P1 IMAD.MOV.U32 R16, RZ, RZ, R10 ;  /* 0x000000ffff109224 */ /* 0x000fe400078e000a */
[----:B--2---:R-:W-:-:S04]  /*0d70*/  IMAD.WIDE.U32 R12, R0, UR4, RZ ;  /* 0x00000004000c7c25 */ /* 0x004fc8000f8e00ff */
[----:B------:R-:W-:Y:S01]  /*0d80*/  IMAD R3, R0, UR5, RZ ;  /* 0x0000000500037c24 */ /* 0x000fe2000f8e02ff */
[----:B------:R0:W-:Y:S01]  /*0d90*/  STL.64 [R1], R12 ;  /* 0x0000000c01007387 */ /* 0x0001e20000100a00 */
[----:B------:R-:W-:Y:S02]  /*0da0*/  @!P1 IMAD.MOV.U32 R17, RZ, RZ, R11 ;  /* 0x000000ffff119224 */ /* 0x000fe400078e000b */
[----:B------:R-:W-:Y:S01]  /*0db0*/  IMAD.IADD R0, R13, 0x1, R3 ;  /* 0x000000010d007824 */ /* 0x000fe200078e0203 */
[----:B------:R-:W-:Y:S06]  /*0dc0*/  @P0 BRA `(.L_x_11) ;  /* 0x0000000000200947 */ /* 0x000fec0003800000 */
[----:B------:R-:W-:Y:S01]  /*0dd0*/  UISETP.GE.U32.AND UP0, UPT, UR37, 0x3, UPT ;  /* 0x000000032500788c */ /* 0x000fe2000bf06070 */
[----:B------:R-:W-:Y:S01]  /*0de0*/  IADD3 R16, P0, R16, R12, RZ ;  /* 0x0000000c10107210 */ /* 0x000fe20007f1e0ff */
[----:B------:R-:W-:Y:S01]  /*0df0*/  UIMAD.WIDE.U32 UR4, UR37, -0x55555555, URZ ;  /* 0xaaaaaaab250478a5 */ /* 0x000fe2000f8e003f */
[----:B------:R-:W-:-:S03]  /*0e00*/  UMOV UR38, URZ ;  /* 0x0000003f00267c82 */ /* 0x000fc60008000000 */
[----:B------:R-:W-:Y:S01]  /*0e10*/  USHF.R.U32.HI UR4, URZ, 0x1, UR5 ;  /* 0x000000013f047899 */ /* 0x000fe20008011605 */
[----:B------:R-:W-:-:S03]  /*0e20*/  IMAD.X R17, R0, 0x1, R17, P0 ;  /* 0x0000000100117824 */ /* 0x000fc600000e0611 */
[----:B------:R-:W-:Y:S02]  /*0e30*/  UIMAD UR36, UR4, -0x3, UR37 ;  /* 0xfffffffd042478a4 */ /* 0x000fe4000f8e0225 */
[----:B------:R-:W-:-:S12]  /*0e40*/  @UP0 ULOP3.LUT UR38, UR4, 0x1, URZ, 0xc0, !UPT ;  /* 0x0000000104260892 */ /* 0x000fd8000f8ec03f */
.L_x_11:
[----:B------:R-:W-:Y:S01]  /*0e50*/  ISETP.GE.U32.AND P0, PT, R16, UR8, PT ;  /* 0x0000000810007c0c */ /* 0x000fe2000bf06070 */
[----:B------:R-:W-:Y:S01]  /*0e60*/  IMAD.MOV.U32 R22, RZ, RZ, -0x1 ;  /* 0xffffffffff167424 */ /* 0x000fe200078e00ff */
[----:B------:R-:W-:Y:S01]  /*0e70*/  PRMT R3, RZ, 0x7610, R3 ;  /* 0x00007610ff037816 */ /* 0x000fe20000000003 */
[----:B------:R-:W-:Y:S01]  /*0e80*/  IMAD.MOV.U32 R18, RZ, RZ, -0x1 ;  /* 0xffffffffff127424 */ /* 0x000fe200078e00ff */
[----:B------:R-:W-:Y:S01]  /*0e90*/  ISETP.GE.U32.AND.EX P0, PT, R17, UR9, PT, P0 ;  /* 0x0000000911007c0c */ /* 0x000fe2000bf06100 */
[----:B------:R-:W-:-:S12]  /*0ea0*/  IMAD.MOV.U32 R19, RZ, RZ, -0x1 ;  /* 0xffffffffff137424 */ /* 0x000fd800078e00ff */
[----:B------:R-:W-:Y:S05]  /*0eb0*/  @P0 BRA `(.L_x_12) ;  /* 0x0000000400280947 */ /* 0x000fea0003800000 */
[----:B------:R-:W1:Y:S01]  /*0ec0*/  LDC.64 R26, c[0x0][0x628] ;  /* 0x00018a00ff1a7b82 */ /* 0x000e620000000a00 */
[----:B------:R-:W-:Y:S02]  /*0ed0*/  IMAD.MOV.U32 R10, RZ, RZ, R16 ;  /* 0x000000ffff0a7224 */ /* 0x000fe400078e0010 */
[----:B------:R-:W-:-:S05]  /*0ee0*/  IMAD.MOV.U32 R11, RZ, RZ, R17 ;  /* 0x000000ffff0b7224 */ /* 0x000fca00078e0011 */
[----:B------:R-:W2:Y:S08]  /*0ef0*/  LDC R18, c[0x0][0x630] ;  /* 0x00018c00ff127b82 */ /* 0x000eb00000000800 */
[----:B------:R-:W3:Y:S01]  /*0f00*/  LDC.64 R28, c[0x0][0x620] ;  /* 0x00018800ff1c7b82 */ /* 0x000ee20000000a00 */
[----:B-1----:R-:W-:-:S04]  /*0f10*/  ISETP.NE.U32.AND P0, PT, R26, RZ, PT ;  /* 0x000000ff1a00720c */ /* 0x002fc80003f05070 */
[----:B------:R-:W-:-:S13]  /*0f20*/  ISETP.NE.AND.EX P0, PT, R27, RZ, PT, P0 ;  /* 0x000000ff1b00720c */ /* 0x000fda0003f05300 */
[----:B--23--:R-:W-:Y:S05]  /*0f30*/  @!P0 BRA `(.L_x_13) ;  /* 0x0000000000288947 */ /* 0x00cfea0003800000 */
[----:B------:R-:W1:Y:S02]  /*0f40*/  LDC R3, c[0x0][0x634] ;  /* 0x00018d00ff037b82 */ /* 0x000e640000000800 */
[----:B-1----:R-:W-:-:S05]  /*0f50*/  IADD3 R3, P0, R16, R3, RZ ;  /* 0x0000000310037210 */ /* 0x002fca0007f1e0ff */
[----:B------:R-:W-:-:S04]  /*0f60*/  IMAD.X R19, RZ, RZ, R17, P0 ;  /* 0x000000ffff137224 */ /* 0x000fc800000e0611 */
[----:B------:R-:W-:-:S04]  /*0f70*/  IMAD.WIDE.U32 R10, R19, R26, RZ ;  /* 0x0000001a130a7225 */ /* 0x000fc800078e00ff */
[----:B0-----:R-:W-:-:S04]  /*0f80*/  IMAD.WIDE.U32 R12, P0, R3, R27, R10 ;  /* 0x0000001b030c7225 */ /* 0x001fc8000780000a */
[----:B------:R-:W-:-:S04]  /*0f90*/  IMAD.WIDE.U32 R10, R3, R26, RZ ;  /* 0x0000001a030a7225 */ /* 0x000fc800078e00ff */
[----:B------:R-:W-:Y:S01]  /*0fa0*/  IMAD.X R15, RZ, RZ, RZ, P0 ;  /* 0x000000ffff0f7224 */ /* 0x000fe200000e06ff */
[----:B------:R-:W-:Y:S01]  /*0fb0*/  IADD3 RZ, P0, R11, R12, RZ ;  /* 0x0000000c0bff7210 */ /* 0x000fe20007f1e0ff */
[----:B------:R-:W-:-:S04]  /*0fc0*/  IMAD.MOV.U32 R14, RZ, RZ, R13 ;  /* 0x000000ffff0e7224 */ /* 0x000fc800078e000d */
[----:B------:R-:W-:-:S08]  /*0fd0*/  IMAD.WIDE.U32.X R10, R19, R27, R14, P0 ;  /* 0x0000001b130a7225 */ /* 0x000fd000000e040e */
.L_x_13:
[----:B------:R-:W1:Y:S01]  /*0fe0*/  LDC.64 R32, c[0x0][0x640] ;  /* 0x00019000ff207b82 */ /* 0x000e620000000a00 */
[-CC-:B------:R-:W-:Y:S02]  /*0ff0*/  SHF.R.U64 R30, R10, R18.reuse, R11.reuse ;  /* 0x000000120a1e7219 */ /* 0x180fe4000000120b */
[----:B------:R-:W-:Y:S02]  /*1000*/  SHF.R.U32.HI R3, RZ, R18, R11 ;  /* 0x00000012ff037219 */ /* 0x000fe4000001160b */
[----:B0-----:R-:W-:-:S03]  /*1010*/  IADD3 R13, P0, RZ, -R30, RZ ;  /* 0x8000001eff0d7210 */ /* 0x001fc60007f1e0ff */
[----:B------:R-:W0:Y:S02]  /*1020*/  LDC R14, c[0x0][0x618] ;  /* 0x00018600ff0e7b82 */ /* 0x000e240000000800 */
[----:B------:R-:W-:Y:S02]  /*1030*/  IMAD.X R3, RZ, RZ, ~R3, P0 ;  /* 0x000000ffff037224 */ /* 0x000fe400000e0e03 */
[----:B------:R-:W-:-:S04]  /*1040*/  IMAD.WIDE.U32 R10, R13, R28, R16 ;  /* 0x0000001c0d0a7225 */ /* 0x000fc800078e0010 */
[----:B------:R-:W2:Y:S01]  /*1050*/  LDC R15, c[0x0][0x608] ;  /* 0x00018200ff0f7b82 */ /* 0x000ea20000000800 */
[----:B------:R-:W-:Y:S02]  /*1060*/  IMAD R12, R3, R28, RZ ;  /* 0x0000001c030c7224 */ /* 0x000fe400078e02ff */
[----:B------:R-:W-:Y:S02]  /*1070*/  IMAD.MOV.U32 R28, RZ, RZ, 0x1 ;  /* 0x00000001ff1c7424 */ /* 0x000fe400078e00ff */
[----:B------:R-:W-:Y:S02]  /*1080*/  IMAD R3, R13, R29, R12 ;  /* 0x0000001d0d037224 */ /* 0x000fe400078e020c */
[----:B------:R-:W-:Y:S01]  /*1090*/  IMAD.MOV.U32 R12, RZ, RZ, -0x1 ;  /* 0xffffffffff0c7424 */ /* 0x000fe200078e00ff */
[----:B------:R-:W3:Y:S01]  /*10a0*/  LDC R31, c[0x0][0x658] ;  /* 0x00019600ff1f7b82 */ /* 0x000ee20000000800 */
[----:B------:R-:W-:Y:S01]  /*10b0*/  IMAD.IADD R3, R11, 0x1, R3 ;  /* 0x000000010b037824 */ /* 0x000fe200078e0203 */
[----:B-1----:R-:W-:-:S04]  /*10c0*/  ISETP.NE.U32.AND P0, PT, R32, RZ, PT ;  /* 0x000000ff2000720c */ /* 0x002fc80003f05070 */
[----:B------:R-:W-:Y:S02]  /*10d0*/  ISETP.NE.AND.EX P0, PT, R33, RZ, PT, P0 ;  /* 0x000000ff2100720c */ /* 0x000fe40003f05300 */
[----:B------:R-:W1:Y:S01]  /*10e0*/  LDC R24, c[0x0][0x600] ;  /* 0x00018000ff187b82 */ /* 0x000e620000000800 */
[-CC-:B0-----:R-:W-:Y:S02]  /*10f0*/  SHF.R.U64 R27, R10, R14.reuse, R3.reuse ;  /* 0x0000000e0a1b7219 */ /* 0x181fe40000001203 */
[----:B------:R-:W-:-:S05]  /*1100*/  SHF.R.U32.HI R10, RZ, R14, R3 ;  /* 0x0000000eff0a7219 */ /* 0x000fca0000011603 */
[----:B------:R-:W0:Y:S01]  /*1110*/  LDC R22, c[0x0][0x648] ;  /* 0x00019200ff167b82 */ /* 0x000e220000000800 */
[-CC-:B--2---:R-:W-:Y:S02]  /*1120*/  SHF.R.U64 R35, R27, R15.reuse, R10.reuse ;  /* 0x0000000f1b237219 */ /* 0x184fe4000000120a */
[----:B------:R-:W-:-:S05]  /*1130*/  SHF.R.U32.HI R10, RZ, R15, R10 ;  /* 0x0000000fff0a7219 */ /* 0x000fca000001160a */
[----:B------:R-:W2:Y:S01]  /*1140*/  LDC R26, c[0x0][0x638] ;  /* 0x00018e00ff1a7b82 */ /* 0x000ea20000000800 */
[-CC-:B---3--:R-:W-:Y:S02]  /*1150*/  SHF.R.U64 R34, R35, R31.reuse, R10.reuse ;  /* 0x0000001f23227219 */ /* 0x188fe4000000120a */
[-C--:B------:R-:W-:Y:S02]  /*1160*/  SHF.L.U32 R3, R12, R31.reuse, RZ ;  /* 0x0000001f0c037219 */ /* 0x080fe400000006ff */
[----:B------:R-:W-:Y:S01]  /*1170*/  SHF.R.U32.HI R11, RZ, R31, R10 ;  /* 0x0000001fff0b7219 */ /* 0x000fe2000001160a */
[----:B------:R-:W-:Y:S01]  /*1180*/  IMAD.MOV.U32 R10, RZ, RZ, R34 ;  /* 0x000000ffff0a7224 */ /* 0x000fe200078e0022 */
[----:B------:R-:W-:Y:S01]  /*1190*/  LOP3.LUT R18, RZ, R3, RZ, 0x33, !PT ;  /* 0x00000003ff127212 */ /* 0x000fe200078e33ff */
[----:B------:R-:W3:Y:S01]  /*11a0*/  LDC R29, c[0x0][0x610] ;  /* 0x00018400ff1d7b82 */ /* 0x000ee20000000800 */
[----:B------:R-:W-:Y:S05]  /*11b0*/  @!P0 BRA `(.L_x_14) ;  /* 0x0000000000288947 */ /* 0x000fea0003800000 */
[----:B------:R-:W4:Y:S02]  /*11c0*/  LDC R3, c[0x0][0x64c] ;  /* 0x00019300ff037b82 */ /* 0x000f240000000800 */
[----:B----4-:R-:W-:-:S05]  /*11d0*/  IADD3 R3, P0, R34, R3, RZ ;  /* 0x0000000322037210 */ /* 0x010fca0007f1e0ff */
[----:B------:R-:W-:-:S04]  /*11e0*/  IMAD.X R19, RZ, RZ, R11, P0 ;  /* 0x000000ffff137224 */ /* 0x000fc800000e060b */
[----:B------:R-:W-:-:S04]  /*11f0*/  IMAD.WIDE.U32 R10, R19, R32, RZ ;  /* 0x00000020130a7225 */ /* 0x000fc800078e00ff */
[----:B------:R-:W-:-:S04]  /*1200*/  IMAD.WIDE.U32 R12, P0, R3, R33, R10 ;  /* 0x00000021030c7225 */ /* 0x000fc8000780000a */
[----:B------:R-:W-:-:S04]  /*1210*/  IMAD.WIDE.U32 R10, R3, R32, RZ ;  /* 0x00000020030a7225 */ /* 0x000fc800078e00ff */
[----:B------:R-:W-:Y:S01]  /*1220*/  IMAD.X R15, RZ, RZ, RZ, P0 ;  /* 0x000000ffff0f7224 */ /* 0x000fe200000e06ff */
[----:B------:R-:W-:Y:S01]  /*1230*/  IADD3 RZ, P0, R11, R12, RZ ;  /* 0x0000000c0bff7210 */ /* 0x000fe20007f1e0ff */
[----:B------:R-:W-:-:S04]  /*1240*/  IMAD.MOV.U32 R14, RZ, RZ, R13 ;  /* 0x000000ffff0e7224 */ /* 0x000fc800078e000d */
[----:B------:R-:W-:-:S08]  /*1250*/  IMAD.WIDE.U32.X R10, R19, R33, R14, P0 ;  /* 0x00000021130a7225 */ /* 0x000fd000000e040e */
.L_x_14:
[----:B0-----:R-:W-:Y:S01]  /*1260*/  SHF.R.U64 R7, R10, R22, R11 ;  /* 0x000000160a077219 */ /* 0x001fe2000000120b */
[----:B-1----:R-:W-:Y:S01]  /*1270*/  VIADD R10, R24, 0xffffffff ;  /* 0xffffffff180a7836 */ /* 0x002fe20000000000 */
[----:B------:R-:W-:Y:S01]  /*1280*/  SHF.L.U32 R3, R28, R31, RZ ;  /* 0x0000001f1c037219 */ /* 0x000fe200000006ff */
[----:B------:R-:W-:Y:S01]  /*1290*/  @P1 IMAD R21, R25, R20, R6 ;  /* 0x0000001419151224 */ /* 0x000fe200078e0206 */
[----:B------:R-:W-:Y:S01]  /*12a0*/  LOP3.LUT R18, R35, R18, RZ, 0xc0, !PT ;  /* 0x0000001223127212 */ /* 0x000fe200078ec0ff */
[----:B------:R-:W-:Y:S02]  /*12b0*/  IMAD.MOV R11, RZ, RZ, -R7 ;  /* 0x000000ffff0b7224 */ /* 0x000fe400078e0a07 */
[----:B------:R-:W-:Y:S02]  /*12c0*/  IMAD.MOV.U32 R6, RZ, RZ, 0x1 ;  /* 0x00000001ff067424 */ /* 0x000fe400078e00ff */
[----:B------:R-:W-:Y:S01]  /*12d0*/  IMAD R18, R3, R7, R18 ;  /* 0x0000000703127224 */ /* 0x000fe200078e0212 */
[----:B------:R-:W-:Y:S01]  /*12e0*/  LOP3.LUT R7, R27, R10, RZ, 0xc0, !PT ;  /* 0x0000000a1b077212 */ /* 0x000fe200078ec0ff */
[----:B--2---:R-:W-:-:S02]  /*12f0*/  IMAD R3, R11, R26, R34 ;  /* 0x0000001a0b037224 */ /* 0x004fc400078e0222 */
[----:B---3--:R-:W-:Y:S02]  /*1300*/  IMAD R22, R18, R29, R21 ;  /* 0x0000001d12167224 */ /* 0x008fe400078e0215 */
[----:B------:R-:W-:Y:S01]  /*1310*/  IMAD R7, R3, R24, R7 ;  /* 0x0000001803077224 */ /* 0x000fe200078e0207 */
[----:B------:R-:W-:Y:S01]  /*1320*/  PRMT R3, R6, 0x7610, R3 ;  /* 0x0000761006037816 */ /* 0x000fe20000000003 */
[----:B------:R-:W-:-:S03]  /*1330*/  IMAD.MOV.U32 R19, RZ, RZ, R30 ;  /* 0x000000ffff137224 */ /* 0x000fc600078e001e */
[----:B------:R-:W-:Y:S02]  /*1340*/  SEL R18, R7, R22, !P1 ;  /* 0x0000001607127207 */ /* 0x000fe40004800000 */
[----:B------:R-:W-:-:S07]  /*1350*/  SEL R22, R22, R7, !P1 ;  /* 0x0000000716167207 */ /* 0x000fce0004800000 */
.L_x_12:
[----:B------:R-:W-:Y:S05]  /*1360*/  @!P2 BRA `(.L_x_15) ;  /* 0x00000000000ca947 */ /* 0x000fea0003800000 */
[----:B------:R-:W-:Y:S01]  /*1370*/  UCGABAR_WAIT ;  /* 0x0000000000007dc7 */ /* 0x000fe20008000000 */
[----:B------:R-:W-:Y:S01]  /*1380*/  CCTL.IVALL ;  /* 0x00000000ff00798f */ /* 0x000fe20002000000 */
[----:B------:R-:W-:Y:S05]  /*1390*/  BRA `(.L_x_16) ;  /* 0x0000000000047947 */ /* 0x000fea0003800000 */
.L_x_15:
[----:B------:R-:W-:Y:S06]  /*13a0*/  BAR.SYNC.DEFER_BLOCKING 0x0 ;  /* 0x0000000000007b1d */ /* 0x000fec0000010000 */
.L_x_16:
[----:B------:R-:W-:Y:S05]  /*13b0*/  @!P4 BRA `(.L_x_17) ;  /* 0x000000400098c947 */ /* 0x000fea0003800000 */
[----:B------:R-:W-:-:S13]  /*13c0*/  ISETP.GT.U32.AND P0, PT, R36, 0x1, PT ;  /* 0x000000012400780c */ /* 0x000fda0003f04070 */
[----:B------:R-:W-:Y:S05]  /*13d0*/  @P0 EXIT ;  /* 0x000000000000094d */ /* 0x000fea0003800000 */
.L_x_18:
[----:B------:R-:W-:-:S08]  /*13e0*/  NOP ;  /* 0x0000000000007918 */ /* 0x000fd00000000000 */
[----:B------:R-:W1:Y:S02]  /*13f0*/  USETMAXREG.TRY_ALLOC.CTAPOOL UP0, 0xe8 ;  /* 0x000000e8000079c8 */ /* 0x000e640008000600 */
[----:B-1----:R-:W-:-:S13]  /*1400*/  PLOP3.LUT P0, PT, PT, PT, UP0, 0x80, 0x0 ;  /* 0x000000000000781c */ /* 0x002fda0003f0f008 */
[----:B------:R-:W-:Y:S05]  /*1410*/  @!P0 BRA `(.L_x_18) ;  /* 0xfffffffc00f08947 */ /* 0x000fea000383ffff */
[----:B------:R-:W-:-:S13]  /*1420*/  LOP3.LUT P0, RZ, R3, 0xff, RZ, 0xc0, !PT ;  /* 0x000000ff03ff7812 */ /* 0x000fda000780c0ff */
[----:B------:R-:W-:Y:S05]  /*1430*/  @!P0 EXIT ;  /* 0x000000000000894d */ /* 0x000fea0003800000 */
[----:B------:R-:W2:Y:S01]  /*1440*/  LDL.64 R6, [R1] ;  /* 0x0000000001067983 */ /* 0x000ea20000100a00 */
[CC--:B------:R-:W-:Y:S01]  /*1450*/  LEA.HI R3, R8.reuse, R5.reuse, RZ, 0x2 ;  /* 0x0000000508037211 */ /* 0x0c0fe200078f10ff */
[----:B------:R-:W1:Y:S01]  /*1460*/  S2UR UR4, SR_CgaCtaId ;  /* 0x00000000000479c3 */ /* 0x000e620000008800 */
[----:B------:R-:W-:Y:S01]  /*1470*/  LEA.HI R8, R8, R5, RZ, 0x5 ;  /* 0x0000000508087211 */ /* 0x000fe200078f28ff */
[----:B------:R-:W-:Y:S01]  /*1480*/  UMOV UR40, 0x400 ;  /* 0x0000040000287882 */ /* 0x000fe20000000000 */
[----:B------:R-:W-:Y:S01]  /*1490*/  LOP3.LUT R4, R3, 0xfffffffc, RZ, 0xc0, !PT ;  /* 0xfffffffc03047812 */ /* 0x000fe200078ec0ff */
[----:B------:R-:W-:Y:S01]  /*14a0*/  UISETP.LT.AND UP0, UPT, UR37, 0x1, UPT ;  /* 0x000000012500788c */ /* 0x000fe2000bf01270 */
[--C-:B------:R-:W-:Y:S01]  /*14b0*/  SHF.R.S32.HI R60, RZ, 0x2, R3.reuse ;  /* 0x00000002ff3c7819 */ /* 0x100fe20000011403 */
[----:B------:R-:W-:Y:S01]  /*14c0*/  UIADD3 UR5, UR43, -0x1, URZ ;  /* 0xffffffff2b057890 */ /* 0x000fe2000fffe03f */
[----:B------:R-:W-:Y:S01]  /*14d0*/  SHF.R.S32.HI R3, RZ, 0x1f, R3 ;  /* 0x0000001fff037819 */ /* 0x000fe20000011403 */
[----:B------:R-:W3:Y:S01]  /*14e0*/  LDC R66, c[0x0][0x658] ;  /* 0x00019600ff427b82 */ /* 0x000ee20000000800 */
[----:B------:R-:W-:Y:S01]  /*14f0*/  USEL UR42, UR37, 0x1, UP0 ;  /* 0x00000001252a7887 */ /* 0x000fe20008000000 */
[----:B------:R-:W-:Y:S01]  /*1500*/  IMAD.IADD R4, R5, 0x1, -R4 ;  /* 0x0000000105047824 */ /* 0x000fe200078e0a04 */
[----:B------:R-:W-:Y:S01]  /*1510*/  LEA.HI R3, R3, R60, RZ, 0x3 ;  /* 0x0000003c03037211 */ /* 0x000fe200078f18ff */
[----:B------:R-:W-:Y:S01]  /*1520*/  UISETP.NE.AND UP0, UPT, UR5, URZ, UPT ;  /* 0x0000003f0500728c */ /* 0x000fe2000bf05270 */
[----:B------:R-:W-:Y:S01]  /*1530*/  IMAD.MOV.U32 R5, RZ, RZ, 0x1 ;  /* 0x00000001ff057424 */ /* 0x000fe200078e00ff */
[----:B------:R-:W-:Y:S01]  /*1540*/  ULDC UR8, c[0x0][0x284] ;  /* 0x0000a10000087ab9 */ /* 0x000fe20000000800 */
[----:B------:R-:W-:Y:S01]  /*1550*/  LOP3.LUT R3, R3, 0xfffffff8, RZ, 0xc0, !PT ;  /* 0xfffffff803037812 */ /* 0x000fe200078ec0ff */
[----:B------:R-:W4:Y:S01]  /*1560*/  LDC.64 R64, c[0x0][0x5c8] ;  /* 0x00017200ff407b82 */ /* 0x000f220000000a00 */
[----:B------:R-:W-:Y:S01]  /*1570*/  USEL UR7, URZ, 0x1, UP0 ;  /* 0x000000013f077887 */ /* 0x000fe20008000000 */
[----:B------:R-:W-:Y:S01]  /*1580*/  IMAD.SHL.U32 R62, R4, 0x2, RZ ;  /* 0x00000002043e7824 */ /* 0x000fe200078e00ff */
[----:B------:R-:W-:Y:S01]  /*1590*/  LOP3.LUT R74, R23, 0x1, RZ, 0xfc, !PT ;  /* 0x00000001174a7812 */ /* 0x000fe200078efcff */
[----:B------:R-:W-:Y:S01]  /*15a0*/  IMAD.IADD R60, R60, 0x1, -R3 ;  /* 0x000000013c3c7824 */ /* 0x000fe200078e0a03 */
[----:B------:R-:W-:Y:S01]  /*15b0*/  SHF.R.S32.HI R3, RZ, 0x5, R8 ;  /* 0x00000005ff037819 */ /* 0x000fe20000011408 */
[----:B------:R-:W-:Y:S01]  /*15c0*/  USHF.L.U32 UR39, UR37, 0x1, URZ ;  /* 0x0000000125277899 */ /* 0x000fe2000800063f */
[----:B------:R-:W-:Y:S01]  /*15d0*/  IMAD.U32 R75, RZ, RZ, UR7 ;  /* 0x00000007ff4b7e24 */ /* 0x000fe2000f8e00ff */
[----:B------:R-:W0:Y:S01]  /*15e0*/  LDC R67, c[0x0][0x288] ;  /* 0x0000a200ff437b82 */ /* 0x000e220000000800 */
[--C-:B------:R-:W-:Y:S01]  /*15f0*/  SHF.R.S32.HI R61, RZ, 0x1f, R60.reuse ;  /* 0x0000001fff3d7819 */ /* 0x100fe2000001143c */
[----:B-1----:R-:W-:Y:S01]  /*1600*/  ULEA UR40, UR4, UR40, 0x18 ;  /* 0x0000002804287291 */ /* 0x002fe2000f8ec03f */
[C---:B------:R-:W-:Y:S01]  /*1610*/  IMAD R71, R3.reuse, -0x10, -R60 ;  /* 0xfffffff003477824 */ /* 0x040fe200078e0a3c */
[----:B------:R-:W-:Y:S01]  /*1620*/  USHF.L.U32 UR4, UR5, 0x3, URZ ;  /* 0x0000000305047899 */ /* 0x000fe2000800063f */
[----:B------:R-:W-:Y:S01]  /*1630*/  SHF.R.S32.HI R63, RZ, 0x1f, R62 ;  /* 0x0000001fff3f7819 */ /* 0x000fe2000001143e */
[----:B------:R-:W-:Y:S01]  /*1640*/  IMAD.WIDE R60, R3, 0x10, R60 ;  /* 0x00000010033c7825 */ /* 0x000fe200078e023c */
[----:B------:R-:W-:Y:S01]  /*1650*/  UIADD3 UR5, UR40, 0x100, URZ ;  /* 0x0000010028057890 */ /* 0x000fe2000fffe03f */
[----:B------:R-:W1:Y:S01]  /*1660*/  LDC R69, c[0x0][0x600] ;  /* 0x00018000ff457b82 */ /* 0x000e620000000800 */
[----:B------:R-:W-:Y:S01]  /*1670*/  UIADD3 UR6, UR40, 0x18100, URZ ;  /* 0x0001810028067890 */ /* 0x000fe2000fffe03f */
[----:B------:R-:W-:Y:S01]  /*1680*/  IMAD.MOV.U32 R3, RZ, RZ, -0x1 ;  /* 0xffffffffff037424 */ /* 0x000fe200078e00ff */
[----:B------:R-:W-:Y:S01]  /*1690*/  USHF.R.U32.HI UR5, URZ, 0x4, UR5 ;  /* 0x000000043f057899 */ /* 0x000fe20008011605 */
[----:B------:R-:W-:Y:S01]  /*16a0*/  VIADD R71, R71, UR8 ;  /* 0x0000000847477c36 */ /* 0x000fe20008000000 */
[----:B------:R-:W-:-:S02]  /*16b0*/  USHF.R.U32.HI UR6, URZ, 0x4, UR6 ;  /* 0x000000043f067899 */ /* 0x000fc40008011606 */
[-C--:B---3--:R-:W-:Y:S01]  /*16c0*/  SHF.L.U32 R3, R3, R66.reuse, RZ ;  /* 0x0000004203037219 */ /* 0x088fe200000006ff */
[----:B------:R-:W-:Y:S01]  /*16d0*/  UIADD3 UR41, UR40, 0x40, URZ ;  /* 0x0000004028297890 */ /* 0x000fe2000fffe03f */
[C---:B----4-:R-:W-:Y:S01]  /*16e0*/  SHF.L.U64.HI R65, R64.reuse, 0x3, R65 ;  /* 0x0000000340417819 */ /* 0x050fe20000010241 */
[----:B------:R-:W-:Y:S01]  /*16f0*/  ULOP3.LUT UR4, UR4, 0x8, URZ, 0xc0, !UPT ;  /* 0x0000000804047892 */ /* 0x000fe2000f8ec03f */
[----:B------:R-:W-:Y:S01]  /*1700*/  SHF.L.U32 R66, R5, R66, RZ ;  /* 0x0000004205427219 */ /* 0x000fe200000006ff */
[----:B------:R-:W-:Y:S01]  /*1710*/  ULOP3.LUT UR5, UR5, 0x3fff, URZ, 0xc0, !UPT ;  /* 0x00003fff05057892 */ /* 0x000fe2000f8ec03f */
[----:B------:R-:W-:Y:S01]  /*1720*/  IMAD.SHL.U32 R64, R64, 0x8, RZ ;  /* 0x0000000840407824 */ /* 0x000fe200078e00ff */
[----:B------:R-:W-:Y:S01]  /*1730*/  ULOP3.LUT UR6, UR6, 0x3fff, URZ, 0xc0, !UPT ;  /* 0x00003fff06067892 */ /* 0x000fe2000f8ec03f */
[----:B------:R-:W-:Y:S01]  /*1740*/  LOP3.LUT R70, RZ, R3, RZ, 0x33, !PT ;  /* 0x00000003ff467212 */ /* 0x000fe200078e33ff */
[----:B0-----:R-:W-:Y:S01]  /*1750*/  IMAD R67, R4, -0x2, R67 ;  /* 0xfffffffe04437824 */ /* 0x001fe200078e0243 */
[----:B------:R-:W-:-:S02]  /*1760*/  UIADD3 UR42, -UR42, UR37, URZ ;  /* 0x000000252a2a7290 */ /* 0x000fc4000fffe13f */
[----:B------:R-:W-:Y:S02]  /*1770*/  ULEA UR43, UR43, UR41, 0x3 ;  /* 0x000000292b2b7291 */ /* 0x000fe4000f8e183f */
[----:B------:R-:W-:Y:S02]  /*1780*/  ULOP3.LUT UR44, UR4, 0x8, URZ, 0x3c, !UPT ;  /* 0x00000008042c7892 */ /* 0x000fe4000f8e3c3f */
[----:B------:R-:W-:Y:S01]  /*1790*/  ULOP3.LUT UR45, UR4, 0x18, URZ, 0x3c, !UPT ;  /* 0x00000018042d7892 */ /* 0x000fe2000f8e3c3f */
[----:B-1----:R-:W-:Y:S01]  /*17a0*/  VIADD R69, R69, 0xffffffff ;  /* 0xffffffff45457836 */ /* 0x002fe20000000000 */
[----:B------:R-:W-:Y:S02]  /*17b0*/  ULOP3.LUT UR46, UR5, 0x10000, URZ, 0xfc, !UPT ;  /* 0x00010000052e7892 */ /* 0x000fe4000f8efc3f */
[----:B------:R-:W-:Y:S01]  /*17c0*/  ULOP3.LUT UR47, UR6, 0x10000, URZ, 0xfc, !UPT ;  /* 0x00010000062f7892 */ /* 0x000fe2000f8efc3f */
[----:B--2---:R-:W-:-:S11]  /*17d0*/  SHF.L.U64.HI R68, R6, 0x1, R0 ;  /* 0x0000000106447819 */ /* 0x004fd60000010200 */
.L_x_102:
[----:B------:R-:W-:-:S04]  /*17e0*/  SHF.L.U32 R0, R75, 0x1f, RZ ;  /* 0x0000001f4b007819 */ /* 0x000fc800000006ff */
[----:B------:R-:W0:Y:S02]  /*17f0*/  SYNCS.PHASECHK.TRANS64.TRYWAIT P0, [UR43+-0x8], R0 ;  /* 0xfffff800ff0075a7 */ /* 0x000e24000800016b */
[----:B01--4-:R-:W-:Y:S05]  /*1800*/  @!P0 BRA `(.L_x_19) ;  /* 0x0000005000288947 */ /* 0x013fea0003800000 */
.L_x_123:
[----:B------:R-:W-:Y:S02]  /*1810*/  ULDC UR4, c[0x0][0x28c] ;  /* 0x0000a30000047ab9 */ /* 0x000fe40000000800 */
[----:B------:R-:W-:-:S13]  /*1820*/  ISETP.LT.AND P0, PT, RZ, UR4, PT ;  /* 0x00000004ff007c0c */ /* 0x000fda000bf01270 */
[----:B------:R-:W-:Y:S05]  /*1830*/  @P0 BRA `(.L_x_20) ;  /* 0x0000000000400947 */ /* 0x000fea0003800000 */
[----:B0-----:R-:W-:Y:S01]  /*1840*/  MOV R0, 0x0 ;  /* 0x0000000000007802 */ /* 0x001fe20000000f00 */
[----:B------:R-:W-:Y:S01]  /*1850*/  ULDC.64 UR4, c[0x4][0x68] ;  /* 0x01001a0000047ab9 */ /* 0x000fe20000000a00 */
[----:B------:R-:W-:Y:S01]  /*1860*/  ULDC.64 UR6, c[0x4][0x8] ;  /* 0x0100020000067ab9 */ /* 0x000fe20000000a00 */
[----:B------:R-:W-:Y:S01]  /*1870*/  IMAD.U32 R4, RZ, RZ, UR4 ;  /* 0x00000004ff047e24 */ /* 0x000fe2000f8e00ff */
[----:B------:R0:W1:Y:S01]  /*1880*/  LDC.64 R14, c[0x4][R0] ;  /* 0x01000000000e7b82 */ /* 0x0000620000000a00 */
[----:B------:R-:W-:Y:S01]  /*1890*/  IMAD.U32 R5, RZ, RZ, UR5 ;  /* 0x00000005ff057e24 */ /* 0x000fe2000f8e00ff */
[----:B------:R-:W-:Y:S01]  /*18a0*/  ULDC.64 UR4, c[0x4][0x70] ;  /* 0x01001c0000047ab9 */ /* 0x000fe20000000a00 */
[----:B------:R-:W-:Y:S02]  /*18b0*/  IMAD.U32 R10, RZ, RZ, UR6 ;  /* 0x00000006ff0a7e24 */ /* 0x000fe4000f8e00ff */
[----:B------:R-:W-:Y:S02]  /*18c0*/  IMAD.U32 R6, RZ, RZ, UR4 ;  /* 0x00000004ff067e24 */ /* 0x000fe4000f8e00ff */
[----:B------:R-:W-:-:S02]  /*18d0*/  IMAD.U32 R7, RZ, RZ, UR5 ;  /* 0x00000005ff077e24 */ /* 0x000fc4000f8e00ff */
[----:B------:R-:W-:Y:S02]  /*18e0*/  IMAD.U32 R11, RZ, RZ, UR7 ;  /* 0x00000007ff0b7e24 */ /* 0x000fe4000f8e00ff */
[----:B------:R-:W-:Y:S02]  /*18f0*/  IMAD.MOV.U32 R8, RZ, RZ, 0x1e1 ;  /* 0x000001e1ff087424 */ /* 0x000fe400078e00ff */
[----:B------:R-:W-:Y:S02]  /*1900*/  IMAD.MOV.U32 R12, RZ, RZ, 0x1 ;  /* 0x00000001ff0c7424 */ /* 0x000fe400078e00ff */
[----:B0-----:R-:W-:-:S07]  /*1910*/  IMAD.MOV.U32 R13, RZ, RZ, RZ ;  /* 0x000000ffff0d7224 */ /* 0x001fce00078e00ff */
[----:B------:R-:W-:-:S07]  /*1920*/  LEPC R20, `(.L_x_20) ;  /* 0x000000001014794e */ /* 0x000fce0000000000 */
[----:B-1---5:R-:W-:Y:S05]  /*1930*/  CALL.ABS.NOINC R14 ;  /* 0x000000000e007343 */ /* 0x022fea0003c00000 */
.L_x_20:
[----:B------:R-:W-:-:S13]  /*1940*/  ISETP.NE.AND P0, PT, R74, 0x3, PT ;  /* 0x000000034a00780c */ /* 0x000fda0003f05270 */
[----:B------:R-:W-:Y:S05]  /*1950*/  @!P0 BRA `(.L_x_21) ;  /* 0x0000000000048947 */ /* 0x000fea0003800000 */
[----:B------:R-:W-:Y:S01]  /*1960*/  BPT.TRAP 0x1 ;  /* 0x000000040000795c */ /* 0x000fe20000300000 */
.L_x_21:
[----:B0-----:R-:W-:Y:S02]  /*1970*/  IMAD.U32 R3, RZ, RZ, UR36 ;  /* 0x00000024ff037e24 */ /* 0x001fe4000f8e00ff */
[----:B------:R-:W-:-:S03]  /*1980*/  IMAD.U32 R0, RZ, RZ, UR38 ;  /* 0x00000026ff007e24 */ /* 0x000fc6000f8e00ff */
[----:B------:R-:W-:Y:S02]  /*1990*/  LEA R3, R3, UR40, 0x3 ;  /* 0x0000002803037c11 */ /* 0x000fe4000f8e18ff */
[----:B------:R-:W-:-:S04]  /*19a0*/  SHF.L.U32 R0, R0, 0x1f, RZ ;  /* 0x0000001f00007819 */ /* 0x000fc800000006ff */
[----:B------:R0:W1:Y:S01]  /*19b0*/  SYNCS.PHASECHK.TRANS64.TRYWAIT P1, [R3+URZ], R0 ;  /* 0x00000000030075a7 */ /* 0x000062000802017f */
[----:B------:R-:W-:Y:S05]  /*19c0*/  @!P0 BRA `(.L_x_22) ;  /* 0x0000000000048947 */ /* 0x000fea0003800000 */
[----:B------:R-:W-:Y:S01]  /*19d0*/  BPT.TRAP 0x1 ;  /* 0x000000040000795c */ /* 0x000fe20000300000 */
.L_x_22:
[----:B-1----:R-:W-:Y:S05]  /*19e0*/  @P1 BRA `(.L_x_23) ;  /* 0x0000000000081947 */ /* 0x002fea0003800000 */
[----:B------:R-:W1:Y:S02]  /*19f0*/  SYNCS.PHASECHK.TRANS64.TRYWAIT P1, [R3+URZ], R0 ;  /* 0x00000000030075a7 */ /* 0x000e64000802017f */
[----:B-1----:R-:W-:Y:S05]  /*1a00*/  @!P1 BRA `(.L_x_24) ;  /* 0x0000004c00c09947 */ /* 0x002fea0003800000 */
.L_x_23:
[----:B------:R-:W-:Y:S05]  /*1a10*/  WARPSYNC.ALL ;  /* 0x0000000000007948 */ /* 0x000fea0003800000 */
[----:B------:R-:W-:Y:S01]  /*1a20*/  ULEA UR9, UR36, UR46, 0xb ;  /* 0x0000002e24097291 */ /* 0x000fe2000f8e583f */
[----:B------:R-:W-:Y:S01]  /*1a30*/  WARPGROUP.ARRIVE ;  /* 0x00000000000079c5 */ /* 0x000fe20000000000 */
[----:B------:R-:W-:Y:S01]  /*1a40*/  ULEA UR8, UR36, UR47, 0xb ;  /* 0x0000002f24087291 */ /* 0x000fe2000f8e583f */
[----:B01----:R-:W-:Y:S01]  /*1a50*/  IMAD.U32 R0, RZ, RZ, UR42 ;  /* 0x0000002aff007e24 */ /* 0x003fe2000f8e00ff */
[----:B------:R-:W-:Y:S01]  /*1a60*/  UMOV UR5, 0x40000040 ;  /* 0x4000004000057882 */ /* 0x000fe20000000000 */
[----:B------:R-:W-:-:S02]  /*1a70*/  UMOV UR7, 0x40000040 ;  /* 0x4000004000077882 */ /* 0x000fc40000000000 */
[----:B------:R-:W-:Y:S01]  /*1a80*/  UMOV UR4, UR9 ;  /* 0x0000000900047c82 */ /* 0x000fe20008000000 */
[----:B------:R-:W-:Y:S01]  /*1a90*/  ISETP.GE.AND P1, PT, R0, 0x1, PT ;  /* 0x000000010000780c */ /* 0x000fe20003f26270 */
[----:B------:R-:W-:Y:S02]  /*1aa0*/  UMOV UR6, UR8 ;  /* 0x0000000800067c82 */ /* 0x000fe40008000000 */
[----:B------:R-:W-:Y:S01]  /*1ab0*/  HGMMA.64x64x8.F32.TF32 R24, gdesc[UR4], RZ, !UPT, gsb0 ;  /* 0x04e00000041879f0 */ /* 0x000fe2000c0028ff */
[----:B------:R-:W-:Y:S02]  /*1ac0*/  UIADD3 UR4, UR9, 0x2, URZ ;  /* 0x0000000209047890 */ /* 0x000fe4000fffe03f */
[----:B------:R-:W-:Y:S01]  /*1ad0*/  UIADD3 UR6, UR8, 0x2, URZ ;  /* 0x0000000208067890 */ /* 0x000fe2000fffe03f */
[----:B------:R-:W-:Y:S01]  /*1ae0*/  UMOV UR5, 0x40000040 ;  /* 0x4000004000057882 */ /* 0x000fe20000000000 */
[----:B------:R-:W-:Y:S01]  /*1af0*/  UMOV UR7, 0x40000040 ;  /* 0x4000004000077882 */ /* 0x000fe20000000000 */
[----:B------:R-:W-:-:S02]  /*1b00*/  WARPGROUP.DEPBAR.LE gsb0, 0x0 ;  /* 0x00008000000079c5 */ /* 0x000fc40000010000 */
[----:B------:R-:W-:-:S06]  /*1b10*/  WARPGROUP.ARRIVE ;  /* 0x00000000000079c5 */ /* 0x000fcc0000000000 */
[----:B------:R-:W-:Y:S01]  /*1b20*/  HGMMA.64x64x8.F32.TF32 R24, gdesc[UR4], R24, gsb0 ;  /* 0x04e00000041879f0 */ /* 0x000fe20008002818 */
[----:B------:R-:W-:Y:S02]  /*1b30*/  UIADD3 UR4, UR9, 0x4, URZ ;  /* 0x0000000409047890 */ /* 0x000fe4000fffe03f */
[----:B------:R-:W-:Y:S01]  /*1b40*/  UIADD3 UR6, UR8, 0x4, URZ ;  /* 0x0000000408067890 */ /* 0x000fe2000fffe03f */
[----:B------:R-:W-:Y:S01]  /*1b50*/  UMOV UR5, 0x40000040 ;  /* 0x4000004000057882 */ /* 0x000fe20000000000 */
[----:B------:R-:W-:Y:S01]  /*1b60*/  UMOV UR7, 0x40000040 ;  /* 0x4000004000077882 */ /* 0x000fe20000000000 */
[----:B------:R-:W-:Y:S02]  /*1b70*/  WARPGROUP.DEPBAR.LE gsb0, 0x0 ;  /* 0x00008000000079c5 */ /* 0x000fe40000010000 */
        /* <DEDUP_REMOVED lines=92> */
[----:B------:R-:W-:Y:S03]  /*2140*/  HGMMA.64x64x8.F32.TF32 R24, gdesc[UR4], R24, gsb0 ;  /* 0x04e00000041879f0 */ /* 0x000fe60008002818 */
[----:B------:R-:W-:Y:S02]  /*2150*/  WARPGROUP.DEPBAR.LE gsb0, 0x0 ;  /* 0x00008000000079c5 */ /* 0x000fe40000010000 */
[----:B------:R-:W-:Y:S05]  /*2160*/  @!P1 BRA `(.L_x_25) ;  /* 0x0000000800649947 */ /* 0x000fea0003800000 */
[----:B------:R-:W-:Y:S01]  /*2170*/  UIADD3 UR4, UR36, 0x1, URZ ;  /* 0x0000000124047890 */ /* 0x000fe2000fffe03f */
[----:B------:R-:W-:Y:S02]  /*2180*/  IMAD.U32 R0, RZ, RZ, UR42 ;  /* 0x0000002aff007e24 */ /* 0x000fe4000f8e00ff */
[----:B------:R-:W-:Y:S01]  /*2190*/  IMAD.U32 R3, RZ, RZ, UR36 ;  /* 0x00000024ff037e24 */ /* 0x000fe2000f8e00ff */
[----:B------:R-:W-:-:S04]  /*21a0*/  UISETP.NE.AND UP0, UPT, UR4, 0x3, UPT ;  /* 0x000000030400788c */ /* 0x000fc8000bf05270 */
[----:B------:R-:W-:Y:S02]  /*21b0*/  USEL UR5, URZ, 0x1, UP0 ;  /* 0x000000013f057887 */ /* 0x000fe40008000000 */
[----:B------:R-:W-:Y:S02]  /*21c0*/  USEL UR4, UR4, URZ, UP0 ;  /* 0x0000003f04047287 */ /* 0x000fe40008000000 */
[----:B------:R-:W-:-:S06]  /*21d0*/  ULOP3.LUT UR5, UR38, UR5, URZ, 0x3c, !UPT ;  /* 0x0000000526057292 */ /* 0x000fcc000f8e3c3f */
[----:B------:R-:W-:-:S07]  /*21e0*/  IMAD.U32 R6, RZ, RZ, UR5 ;  /* 0x00000005ff067e24 */ /* 0x000fce000f8e00ff */
.L_x_32:
[----:B------:R-:W-:Y:S05]  /*21f0*/  @!P0 BRA `(.L_x_26) ;  /* 0x0000000000048947 */ /* 0x000fea0003800000 */
[----:B------:R-:W-:Y:S01]  /*2200*/  BPT.TRAP 0x1 ;  /* 0x000000040000795c */ /* 0x000fe20000300000 */
.L_x_26:
[----:B------:R-:W-:Y:S01]  /*2210*/  ULEA UR5, UR4, UR40, 0x3 ;  /* 0x0000002804057291 */ /* 0x000fe2000f8e183f */
[----:B------:R-:W-:-:S08]  /*2220*/  SHF.L.U32 R4, R6, 0x1f, RZ ;  /* 0x0000001f06047819 */ /* 0x000fd000000006ff */
[----:B------:R0:W1:Y:S01]  /*2230*/  SYNCS.PHASECHK.TRANS64.TRYWAIT P1, [UR5], R4 ;  /* 0x00000004ff0075a7 */ /* 0x0000620008020145 */
[----:B------:R-:W-:Y:S05]  /*2240*/  @!P0 BRA `(.L_x_27) ;  /* 0x0000000000048947 */ /* 0x000fea0003800000 */
[----:B------:R-:W-:Y:S01]  /*2250*/  BPT.TRAP 0x1 ;  /* 0x000000040000795c */ /* 0x000fe20000300000 */
.L_x_27:
[----:B-1----:R-:W-:Y:S05]  /*2260*/  @P1 BRA `(.L_x_28) ;  /* 0x0000000000081947 */ /* 0x002fea0003800000 */
[----:B------:R-:W1:Y:S02]  /*2270*/  SYNCS.PHASECHK.TRANS64.TRYWAIT P1, [UR5], R4 ;  /* 0x00000004ff0075a7 */ /* 0x000e640008020145 */
[----:B-1----:R-:W-:Y:S05]  /*2280*/  @!P1 BRA `(.L_x_29) ;  /* 0x0000004400b49947 */ /* 0x002fea0003800000 */
.L_x_28:
[----:B------:R-:W-:Y:S01]  /*2290*/  ULEA UR5, UR4, UR47, 0xb ;  /* 0x0000002f04057291 */ /* 0x000fe2000f8e583f */
[----:B------:R-:W-:Y:S01]  /*22a0*/  WARPGROUP.ARRIVE ;  /* 0x00000000000079c5 */ /* 0x000fe20000000000 */
[----:B------:R-:W-:Y:S01]  /*22b0*/  ULEA UR6, UR4, UR46, 0xb ;  /* 0x0000002e04067291 */ /* 0x000fe2000f8e583f */
[----:B------:R-:W-:Y:S01]  /*22c0*/  UMOV UR11, 0x40000040 ;  /* 0x40000040000b7882 */ /* 0x000fe20000000000 */
[----:B------:R-:W-:-:S03]  /*22d0*/  UMOV UR9, 0x40000040 ;  /* 0x4000004000097882 */ /* 0x000fc60000000000 */
[----:B------:R-:W-:Y:S02]  /*22e0*/  UMOV UR10, UR5 ;  /* 0x00000005000a7c82 */ /* 0x000fe40008000000 */
[----:B------:R-:W-:Y:S02]  /*22f0*/  UMOV UR8, UR6 ;  /* 0x0000000600087c82 */ /* 0x000fe40008000000 */
[----:B------:R-:W-:Y:S01]  /*2300*/  HGMMA.64x64x8.F32.TF32 R24, gdesc[UR8], R24, gsb0 ;  /* 0x04e00000081879f0 */ /* 0x000fe20008002818 */
        /* <DEDUP_REMOVED lines=107> */
[----:B------:R-:W-:Y:S01]  /*29c0*/  BPT.TRAP 0x1 ;  /* 0x000000040000795c */ /* 0x000fe20000300000 */
.L_x_30:
[----:B------:R-:W-:-:S13]  /*29d0*/  ISETP.NE.AND P1, PT, R57, RZ, PT ;  /* 0x000000ff3900720c */ /* 0x000fda0003f25270 */
[----:B01----:R-:W-:-:S05]  /*29e0*/  @P1 LEA R4, R3, UR40, 0x3 ;  /* 0x0000002803041c11 */ /* 0x003fca000f8e18ff */
[----:B------:R-:W-:-:S05]  /*29f0*/  @P1 VIADD R5, R4, 0x18 ;  /* 0x0000001804051836 */ /* 0x000fca0000000000 */
[----:B------:R-:W-:-:S04]  /*2a00*/  @P1 PRMT R5, R56, 0x654, R5 ;  /* 0x0000065438051816 */ /* 0x000fc80000000005 */
[----:B------:R0:W-:Y:S01]  /*2a10*/  @P1 SYNCS.ARRIVE.TRANS64.RED.A1T0 RZ, [R5+URZ], RZ ;  /* 0x000000ff05ff19a7 */ /* 0x0001e2000810043f */
[----:B------:R-:W-:-:S13]  /*2a20*/  ISETP.GT.U32.AND P1, PT, R23, 0x1, PT ;  /* 0x000000011700780c */ /* 0x000fda0003f24070 */
[----:B0-----:R-:W-:Y:S05]  /*2a30*/  @P1 BRA `(.L_x_31) ;  /* 0x0000000000041947 */ /* 0x001fea0003800000 */
[----:B------:R-:W-:Y:S01]  /*2a40*/  BPT.TRAP 0x1 ;  /* 0x000000040000795c */ /* 0x000fe20000300000 */
.L_x_31:
[----:B------:R-:W-:Y:S01]  /*2a50*/  UIADD3 UR4, UR4, 0x1, URZ ;  /* 0x0000000104047890 */ /* 0x000fe2000fffe03f */
[C---:B------:R-:W-:Y:S01]  /*2a60*/  ISETP.GT.AND P2, PT, R0.reuse, 0x1, PT ;  /* 0x000000010000780c */ /* 0x040fe20003f44270 */
[----:B------:R-:W-:Y:S02]  /*2a70*/  VIADD R3, R3, 0x1 ;  /* 0x0000000103037836 */ /* 0x000fe40000000000 */
[----:B------:R-:W-:Y:S01]  /*2a80*/  UISETP.NE.AND UP0, UPT, UR4, 0x3, UPT ;  /* 0x000000030400788c */ /* 0x000fe2000bf05270 */
[----:B------:R-:W-:Y:S02]  /*2a90*/  VIADD R0, R0, 0xffffffff ;  /* 0xffffffff00007836 */ /* 0x000fe40000000000 */
[C---:B------:R-:W-:Y:S01]  /*2aa0*/  ISETP.NE.AND P1, PT, R3.reuse, 0x3, PT ;  /* 0x000000030300780c */ /* 0x040fe20003f25270 */
[----:B------:R-:W-:Y:S02]  /*2ab0*/  USEL UR5, URZ, 0x1, UP0 ;  /* 0x000000013f057887 */ /* 0x000fe40008000000 */
[----:B------:R-:W-:Y:S01]  /*2ac0*/  USEL UR4, UR4, URZ, UP0 ;  /* 0x0000003f04047287 */ /* 0x000fe20008000000 */
[----:B------:R-:W-:-:S03]  /*2ad0*/  SEL R3, R3, RZ, P1 ;  /* 0x000000ff03037207 */ /* 0x000fc60000800000 */
[----:B------:R-:W-:Y:S01]  /*2ae0*/  LOP3.LUT R6, R6, UR5, RZ, 0x3c, !PT ;  /* 0x0000000506067c12 */ /* 0x000fe2000f8e3cff */
[----:B------:R-:W-:Y:S07]  /*2af0*/  @P2 BRA `(.L_x_32) ;  /* 0xfffffff400bc2947 */ /* 0x000fee000383ffff */
.L_x_25:
[----:B------:R-:W0:Y:S01]  /*2b00*/  LDC R0, c[0x0][0x28c] ;  /* 0x0000a300ff007b82 */ /* 0x000e220000000800 */
[----:B------:R-:W-:-:S04]  /*2b10*/  IMAD.U32 R3, RZ, RZ, UR44 ;  /* 0x0000002cff037e24 */ /* 0x000fc8000f8e00ff */
[----:B------:R1:W-:Y:S01]  /*2b20*/  SYNCS.ARRIVE.TRANS64.A1T0 RZ, [R3+UR41], RZ ;  /* 0x000000ff03ff79a7 */ /* 0x0003e20008100029 */
[----:B0-----:R-:W-:-:S13]  /*2b30*/  ISETP.GE.AND P1, PT, R0, 0x1, PT ;  /* 0x000000010000780c */ /* 0x001fda0003f26270 */
[----:B-1----:R-:W-:Y:S05]  /*2b40*/  @!P1 BRA `(.L_x_33) ;  /* 0x0000000000449947 */ /* 0x002fea0003800000 */
[----:B------:R-:W-:Y:S05]  /*2b50*/  @!P0 BRA `(.L_x_34) ;  /* 0x0000000000048947 */ /* 0x000fea0003800000 */
[----:B------:R-:W-:Y:S01]  /*2b60*/  BPT.TRAP 0x1 ;  /* 0x000000040000795c */ /* 0x000fe20000300000 */
.L_x_34:
[----:B------:R-:W-:-:S13]  /*2b70*/  ISETP.NE.AND P0, PT, R57, RZ, PT ;  /* 0x000000ff3900720c */ /* 0x000fda0003f05270 */
[----:B------:R-:W-:-:S05]  /*2b80*/  VOTEU.ANY UP0, P0 ;  /* 0x00000000003f7886 */ /* 0x000fca0000000100 */
[----:B------:R-:W-:-:S06]  /*2b90*/  @UP0 UIADD3 UR4, UR36, UR42, URZ ;  /* 0x0000002a24040290 */ /* 0x000fcc000fffe03f */
[----:B------:R-:W-:Y:S02]  /*2ba0*/  IMAD.U32 R4, RZ, RZ, UR4 ;  /* 0x00000004ff047e24 */ /* 0x000fe4000f8e00ff */
[----:B------:R-:W-:Y:S02]  /*2bb0*/  IMAD.U32 R3, RZ, RZ, UR4 ;  /* 0x00000004ff037e24 */ /* 0x000fe4000f8e00ff */
[----:B------:R-:W-:-:S05]  /*2bc0*/  @P0 IMAD.WIDE.U32 R4, R4, -0x55555555, RZ ;  /* 0xaaaaaaab04040825 */ /* 0x000fca00078e00ff */
[----:B------:R-:W-:-:S05]  /*2bd0*/  @P0 SHF.R.U32.HI R0, RZ, 0x1, R5 ;  /* 0x00000001ff000819 */ /* 0x000fca0000011605 */
[----:B------:R-:W-:-:S05]  /*2be0*/  @P0 IMAD R0, R0, -0x3, R3 ;  /* 0xfffffffd00000824 */ /* 0x000fca00078e0203 */
[----:B------:R-:W-:-:S05]  /*2bf0*/  @P0 LEA R0, R0, UR40, 0x3 ;  /* 0x0000002800000c11 */ /* 0x000fca000f8e18ff */
[----:B------:R-:W-:-:S05]  /*2c00*/  @P0 VIADD R3, R0, 0x18 ;  /* 0x0000001800030836 */ /* 0x000fca0000000000 */
[----:B------:R-:W-:-:S04]  /*2c10*/  @P0 PRMT R3, R56, 0x654, R3 ;  /* 0x0000065438030816 */ /* 0x000fc80000000003 */
[----:B------:R0:W-:Y:S01]  /*2c20*/  @P0 SYNCS.ARRIVE.TRANS64.RED.A1T0 RZ, [R3+URZ], RZ ;  /* 0x000000ff03ff09a7 */ /* 0x0001e2000810043f */
[----:B------:R-:W-:-:S13]  /*2c30*/  ISETP.GT.U32.AND P0, PT, R23, 0x1, PT ;  /* 0x000000011700780c */ /* 0x000fda0003f04070 */
[----:B0-----:R-:W-:Y:S05]  /*2c40*/  @P0 BRA `(.L_x_33) ;  /* 0x0000000000040947 */ /* 0x001fea0003800000 */
[----:B------:R-:W-:Y:S01]  /*2c50*/  BPT.TRAP 0x1 ;  /* 0x000000040000795c */ /* 0x000fe20000300000 */
.L_x_33:
[----:B------:R-:W-:Y:S01]  /*2c60*/  SHF.L.U32 R0, R75, 0x1f, RZ ;  /* 0x0000001f4b007819 */ /* 0x000fe200000006ff */
[----:B------:R-:W-:Y:S01]  /*2c70*/  UIADD3 UR36, UR36, UR39, URZ ;  /* 0x0000002724247290 */ /* 0x000fe2000fffe03f */
[----:B------:R-:W-:Y:S01]  /*2c80*/  SHF.R.S32.HI R9, RZ, 0x1f, R19 ;  /* 0x0000001fff097819 */ /* 0x000fe20000011413 */
[----:B------:R-:W-:Y:S01]  /*2c90*/  UISETP.GE.U32.AND UP1, UPT, UR39, 0x3, UPT ;  /* 0x000000032700788c */ /* 0x000fe2000bf26070 */
[----:B------:R-:W0:Y:S01]  /*2ca0*/  SYNCS.PHASECHK.TRANS64.TRYWAIT P0, [UR43+0x8], R0 ;  /* 0x00000800ff0075a7 */ /* 0x000e22000800016b */
[----:B------:R-:W-:-:S04]  /*2cb0*/  UISETP.GT.U32.AND UP0, UPT, UR36, 0x2, UPT ;  /* 0x000000022400788c */ /* 0x000fc8000bf04070 */
[----:B------:R-:W-:-:S04]  /*2cc0*/  UISETP.LT.U32.AND UP0, UPT, UR39, 0x3, UP0 ;  /* 0x000000032700788c */ /* 0x000fc80008701070 */
[----:B------:R-:W-:Y:S02]  /*2cd0*/  USEL UR6, URZ, 0x1, !UP0 ;  /* 0x000000013f067887 */ /* 0x000fe4000c000000 */
[----:B------:R-:W-:Y:S02]  /*2ce0*/  @UP1 UIMAD.WIDE.U32 UR4, UR36, -0x55555555, URZ ;  /* 0xaaaaaaab240418a5 */ /* 0x000fe4000f8e003f */
[----:B------:R-:W-:Y:S02]  /*2cf0*/  ULOP3.LUT UR38, UR38, UR6, URZ, 0x3c, !UPT ;  /* 0x0000000626267292 */ /* 0x000fe4000f8e3c3f */
[----:B------:R-:W-:-:S04]  /*2d00*/  @UP1 USHF.R.U32.HI UR4, URZ, 0x1, UR5 ;  /* 0x000000013f041899 */ /* 0x000fc80008011605 */
[----:B------:R-:W-:Y:S01]  /*2d10*/  @UP1 ULOP3.LUT UR38, UR38, 0x1, UR4, 0x78, !UPT ;  /* 0x0000000126261892 */ /* 0x000fe2000f8e7804 */
[----:B0-----:R-:W-:Y:S11]  /*2d20*/  @!P0 BRA `(.L_x_35) ;  /* 0x0000003c00248947 */ /* 0x001ff60003800000 */
.L_x_124:
[----:B------:R-:W-:Y:S01]  /*2d30*/  ULDC.64 UR4, c[0x0][0x5d0] ;  /* 0x0001740000047ab9 */ /* 0x000fe20000000a00 */
[----:B------:R-:W-:Y:S01]  /*2d40*/  ULDC UR6, c[0x0][0x284] ;  /* 0x0000a10000067ab9 */ /* 0x000fe20000000800 */
[----:B0-----:R-:W-:Y:S02]  /*2d50*/  IMAD R0, R9, UR4, RZ ;  /* 0x0000000409007c24 */ /* 0x001fe4000f8e02ff */
[----:B------:R-:W-:Y:S02]  /*2d60*/  IMAD.SHL.U32 R12, R18, 0x40, RZ ;  /* 0x00000040120c7824 */ /* 0x000fe400078e00ff */
[C---:B------:R-:W-:Y:S02]  /*2d70*/  IMAD R3, R19.reuse, UR5, R0 ;  /* 0x0000000513037c24 */ /* 0x040fe4000f8e0200 */
[----:B------:R-:W-:Y:S01]  /*2d80*/  IMAD.SHL.U32 R0, R22, 0x40, RZ ;  /* 0x0000004016007824 */ /* 0x000fe200078e00ff */
[----:B------:R-:W-:Y:S01]  /*2d90*/  SHF.R.S32.HI R13, RZ, 0x1f, R12 ;  /* 0x0000001fff0d7819 */ /* 0x000fe2000001140c */
[----:B------:R-:W-:Y:S01]  /*2da0*/  IMAD.WIDE.U32 R4, R19, UR4, R62 ;  /* 0x0000000413047c25 */ /* 0x000fe2000f8e003e */
[----:B------:R-:W-:-:S02]  /*2db0*/  ULDC.64 UR4, c[0x0][0x5c8] ;  /* 0x0001720000047ab9 */ /* 0x000fc40000000a00 */
[----:B------:R-:W-:Y:S01]  /*2dc0*/  ISETP.GE.AND P0, PT, R0, UR6, PT ;  /* 0x0000000600007c0c */ /* 0x000fe2000bf06270 */
[----:B------:R-:W-:Y:S01]  /*2dd0*/  ULDC UR6, c[0x0][0x288] ;  /* 0x0000a20000067ab9 */ /* 0x000fe20000000800 */
[----:B------:R-:W-:Y:S01]  /*2de0*/  IADD3 R4, P1, R12, R4, RZ ;  /* 0x000000040c047210 */ /* 0x000fe20007f3e0ff */
[----:B------:R-:W-:Y:S01]  /*2df0*/  IMAD.WIDE R20, R22, 0x40, R60 ;  /* 0x0000004016147825 */ /* 0x000fe200078e023c */
[----:B------:R-:W-:Y:S02]  /*2e00*/  ISETP.GE.OR P0, PT, R12, UR6, P0 ;  /* 0x000000060c007c0c */ /* 0x000fe40008706670 */
[----:B------:R-:W-:Y:S01]  /*2e10*/  IADD3.X R5, R13, R5, R3, P1, !PT ;  /* 0x000000050d057210 */ /* 0x000fe20000ffe403 */
[----:B------:R-:W-:-:S04]  /*2e20*/  IMAD R7, R21, UR4, RZ ;  /* 0x0000000415077c24 */ /* 0x000fc8000f8e02ff */
[C---:B------:R-:W-:Y:S02]  /*2e30*/  IMAD R7, R20.reuse, UR5, R7 ;  /* 0x0000000514077c24 */ /* 0x040fe4000f8e0207 */
[----:B------:R-:W-:-:S04]  /*2e40*/  IMAD.WIDE.U32 R72, R20, UR4, R4 ;  /* 0x0000000414487c25 */ /* 0x000fc8000f8e0004 */
[----:B------:R-:W-:Y:S05]  /*2e50*/  @P0 BRA `(.L_x_36) ;  /* 0x0000002000540947 */ /* 0x000fea0003800000 */
[----:B-----5:R-:W-:Y:S01]  /*2e60*/  FSETP.NEU.AND P1, PT, R59, RZ, PT ;  /* 0x000000ff3b00720b */ /* 0x020fe20003f2d000 */
[----:B------:R-:W-:Y:S01]  /*2e70*/  IMAD.IADD R22, R67, 0x1, -R12 ;  /* 0x0000000143167824 */ /* 0x000fe200078e0a0c */
[----:B------:R-:W-:Y:S01]  /*2e80*/  BSSY B0, `(.L_x_36) ;  /* 0x0000212000007945 */ /* 0x000fe20003800000 */
[----:B------:R-:W-:Y:S02]  /*2e90*/  IMAD.IADD R0, R71, 0x1, -R0 ;  /* 0x0000000147007824 */ /* 0x000fe400078e0a00 */
[----:B------:R-:W-:Y:S01]  /*2ea0*/  IMAD.IADD R7, R73, 0x1, R7 ;  /* 0x0000000149077824 */ /* 0x000fe200078e0207 */
[----:B------:R-:W-:-:S04]  /*2eb0*/  ISETP.GT.AND P0, PT, R22, RZ, PT ;  /* 0x000000ff1600720c */ /* 0x000fc80003f04270 */
[----:B------:R-:W-:-:S03]  /*2ec0*/  ISETP.GT.AND P2, PT, R0, RZ, P0 ;  /* 0x000000ff0000720c */ /* 0x000fc60000744270 */
[----:B------:R-:W-:Y:S10]  /*2ed0*/  @!P1 BRA `(.L_x_37) ;  /* 0x0000001400d89947 */ /* 0x000ff40003800000 */
[----:B------:R-:W0:Y:S01]  /*2ee0*/  LDC.64 R76, c[0x0][0x5b8] ;  /* 0x00016e00ff4c7b82 */ /* 0x000e220000000a00 */
[----:B------:R-:W-:-:S07]  /*2ef0*/  ULDC.64 UR4, c[0x0][0x5c0] ;  /* 0x0001700000047ab9 */ /* 0x000fce0000000a00 */
[----:B------:R-:W1:Y:S08]  /*2f00*/  LDC.64 R78, c[0x0][0x5b0] ;  /* 0x00016c00ff4e7b82 */ /* 0x000e700000000a00 */
[----:B------:R-:W2:Y:S01]  /*2f10*/  LDC.64 R80, c[0x0][0x5a8] ;  /* 0x00016a00ff507b82 */ /* 0x000ea20000000a00 */
[-C--:B0-----:R-:W-:Y:S02]  /*2f20*/  IMAD R6, R9, R76.reuse, RZ ;  /* 0x0000004c09067224 */ /* 0x081fe400078e02ff */
[----:B------:R-:W-:-:S04]  /*2f30*/  IMAD.WIDE.U32 R4, R19, R76, R62 ;  /* 0x0000004c13047225 */ /* 0x000fc800078e003e */
[----:B------:R-:W-:Y:S01]  /*2f40*/  IMAD R73, R19, R77, R6 ;  /* 0x0000004d13497224 */ /* 0x000fe200078e0206 */
[----:B------:R-:W-:Y:S01]  /*2f50*/  IADD3 R8, P1, R12, R4, RZ ;  /* 0x000000040c087210 */ /* 0x000fe20007f3e0ff */
[----:B-1----:R-:W-:-:S03]  /*2f60*/  IMAD R3, R21, R78, RZ ;  /* 0x0000004e15037224 */ /* 0x002fc600078e02ff */
[----:B------:R-:W-:Y:S01]  /*2f70*/  IADD3.X R9, R13, R5, R73, P1, !PT ;  /* 0x000000050d097210 */ /* 0x000fe20000ffe449 */
[C---:B------:R-:W-:Y:S02]  /*2f80*/  IMAD R21, R20.reuse, R79, R3 ;  /* 0x0000004f14157224 */ /* 0x040fe400078e0203 */
[----:B------:R-:W-:-:S04]  /*2f90*/  IMAD.WIDE.U32 R4, R20, R78, R8 ;  /* 0x0000004e14047225 */ /* 0x000fc800078e0008 */
[----:B------:R-:W-:Y:S01]  /*2fa0*/  IMAD.IADD R3, R5, 0x1, R21 ;  /* 0x0000000105037824 */ /* 0x000fe200078e0215 */
[----:B--2---:R-:W-:-:S04]  /*2fb0*/  LEA R10, P1, R4, R80, 0x2 ;  /* 0x00000050040a7211 */ /* 0x004fc800078210ff */
[----:B------:R-:W-:-:S05]  /*2fc0*/  LEA.HI.X R11, R4, R81, R3, 0x2, P1 ;  /* 0x00000051040b7211 */ /* 0x000fca00008f1403 */
[----:B------:R0:W2:Y:S01]  /*2fd0*/  @P2 LDG.E.LTC128B R3, desc[UR48][R10.64] ;  /* 0x000000300a032981 */ /* 0x0000a2000c1e1920 */
[----:B------:R-:W-:Y:S01]  /*2fe0*/  IMAD.WIDE.U32 R4, R20, R78, R12 ;  /* 0x0000004e14047225 */ /* 0x000fe200078e000c */
[----:B------:R-:W-:Y:S01]  /*2ff0*/  LEA R6, P3, R72, UR4, 0x2 ;  /* 0x0000000448067c11 */ /* 0x000fe2000f8610ff */
[----:B------:R-:W-:Y:S01]  /*3000*/  BSSY B1, `(.L_x_38) ;  /* 0x0000014000017945 */ /* 0x000fe20003800000 */
[----:B------:R-:W-:Y:S02]  /*3010*/  IADD3 R14, P1, R62, R4, RZ ;  /* 0x000000043e0e7210 */ /* 0x000fe40007f3e0ff */
[----:B------:R-:W-:Y:S02]  /*3020*/  LEA.HI.X R7, R72, UR5, R7, 0x2, P3 ;  /* 0x0000000548077c11 */ /* 0x000fe400098f1407 */
[----:B------:R-:W-:Y:S01]  /*3030*/  IADD3.X R15, R63, R21, R5, P1, !PT ;  /* 0x000000153f0f7210 */ /* 0x000fe20000ffe405 */
[----:B0-----:R-:W-:Y:S01]  /*3040*/  IMAD.SHL.U32 R10, R78, 0x8, RZ ;  /* 0x000000084e0a7824 */ /* 0x001fe200078e00ff */
[----:B------:R-:W-:-:S02]  /*3050*/  ISETP.GT.AND P1, PT, R22, 0x1, PT ;  /* 0x000000011600780c */ /* 0x000fc40003f24270 */
[----:B------:R-:W-:Y:S01]  /*3060*/  SHF.L.U64.HI R11, R78, 0x3, R79 ;  /* 0x000000034e0b7819 */ /* 0x000fe2000001024f */
[----:B------:R-:W-:Y:S01]  /*3070*/  IMAD.WIDE.U32 R14, R19, R76, R14 ;  /* 0x0000004c130e7225 */ /* 0x000fe200078e000e */
[----:B------:R-:W-:-:S03]  /*3080*/  ISETP.GT.AND P3, PT, R0, RZ, P1 ;  /* 0x000000ff0000720c */ /* 0x000fc60000f64270 */
[----:B------:R-:W-:Y:S01]  /*3090*/  IMAD.WIDE.U32 R10, R20, R78, R10 ;  /* 0x0000004e140a7225 */ /* 0x000fe200078e000a */
[----:B--2---:R-:W-:-:S05]  /*30a0*/  LOP3.LUT R4, R3, 0xffffe000, RZ, 0xc0, !PT ;  /* 0xffffe00003047812 */ /* 0x004fca00078ec0ff */
[----:B------:R-:W-:Y:S01]  /*30b0*/  FMUL R5, R4, R59 ;  /* 0x0000003b04057220 */ /* 0x000fe20000400000 */
[----:B------:R-:W-:-:S03]  /*30c0*/  LEA R4, P4, R14, R80, 0x2 ;  /* 0x000000500e047211 */ /* 0x000fc600078810ff */
[----:B------:R-:W-:Y:S01]  /*30d0*/  FFMA R77, R24, R58, R5 ;  /* 0x0000003a184d7223 */ /* 0x000fe20000000005 */
[----:B------:R-:W-:-:S04]  /*30e0*/  IMAD.IADD R5, R73, 0x1, R15 ;  /* 0x0000000149057824 */ /* 0x000fc800078e020f */
[----:B------:R-:W-:Y:S02]  /*30f0*/  F2FP.TF32.F32.PACK_B R77, R77 ;  /* 0x0000004dff4d723e */ /* 0x000fe400024050ff */
[----:B------:R-:W-:-:S03]  /*3100*/  LEA.HI.X R5, R14, R81, R5, 0x2, P4 ;  /* 0x000000510e057211 */ /* 0x000fc600020f1405 */
[----:B------:R0:W-:Y:S01]  /*3110*/  @P2 STG.E desc[UR48][R6.64], R77 ;  /* 0x0000004d06002986 */ /* 0x0001e2000c101930 */
[----:B------:R-:W-:Y:S05]  /*3120*/  @!P3 BRA `(.L_x_39) ;  /* 0x000000000004b947 */ /* 0x000fea0003800000 */
[----:B------:R1:W5:Y:S02]  /*3130*/  LDG.E.LTC128B R3, desc[UR48][R4.64+0x4] ;  /* 0x0000043004037981 */ /* 0x000364000c1e1920 */
.L_x_39:
[----:B------:R-:W-:Y:S05]  /*3140*/  BSYNC B1 ;  /* 0x0000000000017941 */ /* 0x000fea0003800000 */
.L_x_38:
[----:B-----5:R-:W-:Y:S01]  /*3150*/  LOP3.LUT R14, R3, 0xffffe000, RZ, 0xc0, !PT ;  /* 0xffffe000030e7812 */ /* 0x020fe200078ec0ff */
[----:B------:R-:W-:Y:S01]  /*3160*/  IMAD.IADD R21, R21, 0x1, R11 ;  /* 0x0000000115157824 */ /* 0x000fe200078e020b */
[----:B------:R-:W-:Y:S01]  /*3170*/  IADD3 R8, P2, R8, R10, RZ ;  /* 0x0000000a08087210 */ /* 0x000fe20007f5e0ff */
[----:B------:R-:W-:Y:S01]  /*3180*/  IMAD.MOV.U32 R18, RZ, RZ, R3 ;  /* 0x000000ffff127224 */ /* 0x000fe200078e0003 */
[----:B------:R-:W-:Y:S01]  /*3190*/  ISETP.GT.AND P0, PT, R0, 0x8, P0 ;  /* 0x000000080000780c */ /* 0x000fe20000704270 */
[----:B------:R-:W-:Y:S02]  /*31a0*/  FMUL R14, R14, R59 ;  /* 0x0000003b0e0e7220 */ /* 0x000fe40000400000 */
[----:B------:R-:W-:Y:S02]  /*31b0*/  IMAD.X R9, R21, 0x1, R9, P2 ;  /* 0x0000000115097824 */ /* 0x000fe400010e0609 */
[----:B------:R-:W-:Y:S01]  /*31c0*/  FFMA R25, R25, R58, R14 ;  /* 0x0000003a19197223 */ /* 0x000fe2000000000e */
[----:B------:R-:W-:-:S04]  /*31d0*/  LEA R14, P2, R8, R80, 0x2 ;  /* 0x00000050080e7211 */ /* 0x000fc800078410ff */
[----:B------:R-:W-:Y:S02]  /*31e0*/  F2FP.TF32.F32.PACK_B R25, R25 ;  /* 0x00000019ff19723e */ /* 0x000fe400024050ff */
[----:B------:R-:W-:-:S03]  /*31f0*/  LEA.HI.X R15, R8, R81, R9, 0x2, P2 ;  /* 0x00000051080f7211 */ /* 0x000fc600010f1409 */
[----:B------:R2:W-:Y:S04]  /*3200*/  @P3 STG.E desc[UR48][R6.64+0x4], R25 ;  /* 0x0000041906003986 */ /* 0x0005e8000c101930 */
[----:B------:R-:W3:Y:S01]  /*3210*/  @P0 LDG.E.LTC128B R18, desc[UR48][R14.64] ;  /* 0x000000300e120981 */ /* 0x000ee2000c1e1920 */
[----:B------:R-:W-:Y:S01]  /*3220*/  IADD3 R12, P2, P3, R62, R10, R12 ;  /* 0x0000000a3e0c7210 */ /* 0x000fe20007b5e00c */
[----:B------:R-:W-:Y:S01]  /*3230*/  BSSY B1, `(.L_x_40) ;  /* 0x0000011000017945 */ /* 0x000fe20003800000 */
[C---:B------:R-:W-:Y:S02]  /*3240*/  SHF.L.U64.HI R9, R64.reuse, 0x2, R65 ;  /* 0x0000000240097819 */ /* 0x040fe40000010241 */
[----:B------:R-:W-:Y:S02]  /*3250*/  IADD3.X R13, R63, R21, R13, P2, P3 ;  /* 0x000000153f0d7210 */ /* 0x000fe400017e640d */
[----:B------:R-:W-:-:S02]  /*3260*/  LEA R10, P2, R64, R6, 0x2 ;  /* 0x00000006400a7211 */ /* 0x000fc400078410ff */
[----:B------:R-:W-:Y:S01]  /*3270*/  ISETP.GT.AND P1, PT, R0, 0x8, P1 ;  /* 0x000000080000780c */ /* 0x000fe20000f24270 */
[----:B------:R-:W-:-:S04]  /*3280*/  IMAD.WIDE.U32 R12, R19, R76, R12 ;  /* 0x0000004c130c7225 */ /* 0x000fc800078e000c */
[----:B------:R-:W-:Y:S01]  /*3290*/  IMAD.X R11, R9, 0x1, R7, P2 ;  /* 0x00000001090b7824 */ /* 0x000fe200010e0607 */
[----:B---3--:R-:W-:-:S05]  /*32a0*/  LOP3.LUT R8, R18, 0xffffe000, RZ, 0xc0, !PT ;  /* 0xffffe00012087812 */ /* 0x008fca00078ec0ff */
        /* <DEDUP_REMOVED lines=9> */
.L_x_41:
[----:B------:R-:W-:Y:S05]  /*3340*/  BSYNC B1 ;  /* 0x0000000000017941 */ /* 0x000fea0003800000 */
.L_x_40:
[----:B-----5:R-:W-:Y:S01]  /*3350*/  LOP3.LUT R12, R18, 0xffffe000, RZ, 0xc0, !PT ;  /* 0xffffe000120c7812 */ /* 0x020fe200078ec0ff */
[----:B------:R-:W-:Y:S01]  /*3360*/  BSSY B1, `(.L_x_42) ;  /* 0x0000009000017945 */ /* 0x000fe20003800000 */
[----:B------:R-:W-:-:S03]  /*3370*/  ISETP.GT.AND P0, PT, R22, 0x8, PT ;  /* 0x000000081600780c */ /* 0x000fc60003f04270 */
[----:B------:R-:W-:Y:S01]  /*3380*/  FMUL R12, R12, R59 ;  /* 0x0000003b0c0c7220 */ /* 0x000fe20000400000 */
[----:B------:R-:W-:-:S03]  /*3390*/  ISETP.GT.AND P2, PT, R0, RZ, P0 ;  /* 0x000000ff0000720c */ /* 0x000fc60000744270 */
[----:B------:R-:W-:-:S05]  /*33a0*/  FFMA R27, R27, R58, R12 ;  /* 0x0000003a1b1b7223 */ /* 0x000fca000000000c */
[----:B------:R-:W-:-:S05]  /*33b0*/  F2FP.TF32.F32.PACK_B R27, R27 ;  /* 0x0000001bff1b723e */ /* 0x000fca00024050ff */
[----:B------:R4:W-:Y:S01]  /*33c0*/  @P1 STG.E desc[UR48][R10.64+0x4], R27 ;  /* 0x0000041b0a001986 */ /* 0x0009e2000c101930 */
[----:B------:R-:W-:Y:S05]  /*33d0*/  @!P2 BRA `(.L_x_43) ;  /* 0x000000000004a947 */ /* 0x000fea0003800000 */
[----:B------:R0:W5:Y:S02]  /*33e0*/  LDG.E.LTC128B R18, desc[UR48][R4.64+0x20] ;  /* 0x0000203004127981 */ /* 0x000164000c1e1920 */
.L_x_43:
[----:B------:R-:W-:Y:S05]  /*33f0*/  BSYNC B1 ;  /* 0x0000000000017941 */ /* 0x000fea0003800000 */
.L_x_42:
        /* <DEDUP_REMOVED lines=10> */
.L_x_45:
[----:B------:R-:W-:Y:S05]  /*34a0*/  BSYNC B1 ;  /* 0x0000000000017941 */ /* 0x000fea0003800000 */
.L_x_44:
[----:B-----5:R-:W-:Y:S01]  /*34b0*/  LOP3.LUT R12, R18, 0xffffe000, RZ, 0xc0, !PT ;  /* 0xffffe000120c7812 */ /* 0x020fe200078ec0ff */
[----:B------:R-:W-:Y:S01]  /*34c0*/  BSSY B1, `(.L_x_46) ;  /* 0x0000008000017945 */ /* 0x000fe20003800000 */
[----:B------:R-:W-:-:S03]  /*34d0*/  ISETP.GT.AND P0, PT, R0, 0x8, P0 ;  /* 0x000000080000780c */ /* 0x000fc60000704270 */
[----:B------:R-:W-:-:S04]  /*34e0*/  FMUL R12, R12, R59 ;  /* 0x0000003b0c0c7220 */ /* 0x000fc80000400000 */
[----:B------:R-:W-:-:S05]  /*34f0*/  FFMA R29, R29, R58, R12 ;  /* 0x0000003a1d1d7223 */ /* 0x000fca000000000c */
[----:B------:R-:W-:-:S05]  /*3500*/  F2FP.TF32.F32.PACK_B R29, R29 ;  /* 0x0000001dff1d723e */ /* 0x000fca00024050ff */
[----:B------:R0:W-:Y:S01]  /*3510*/  @P3 STG.E desc[UR48][R6.64+0x24], R29 ;  /* 0x0000241d06003986 */ /* 0x0001e2000c101930 */
[----:B------:R-:W-:Y:S05]  /*3520*/  @!P0 BRA `(.L_x_47) ;  /* 0x0000000000048947 */ /* 0x000fea0003800000 */
[----:B------:R0:W5:Y:S02]  /*3530*/  LDG.E.LTC128B R18, desc[UR48][R8.64+0x20] ;  /* 0x0000203008127981 */ /* 0x000164000c1e1920 */
.L_x_47:
[----:B------:R-:W-:Y:S05]  /*3540*/  BSYNC B1 ;  /* 0x0000000000017941 */ /* 0x000fea0003800000 */
.L_x_46:
[----:B-----5:R-:W-:Y:S01]  /*3550*/  LOP3.LUT R12, R18, 0xffffe000, RZ, 0xc0, !PT ;  /* 0xffffe000120c7812 */ /* 0x020fe200078ec0ff */
[----:B------:R-:W-:Y:S01]  /*3560*/  BSSY B1, `(.L_x_48) ;  /* 0x0000008000017945 */ /* 0x000fe20003800000 */
[----:B------:R-:W-:-:S03]  /*3570*/  ISETP.GT.AND P1, PT, R0, 0x8, P1 ;  /* 0x000000080000780c */ /* 0x000fc60000f24270 */
[----:B0-----:R-:W-:-:S04]  /*3580*/  FMUL R3, R12, R59 ;  /* 0x0000003b0c037220 */ /* 0x001fc80000400000 */
[----:B------:R-:W-:-:S05]  /*3590*/  FFMA R3, R30, R58, R3 ;  /* 0x0000003a1e037223 */ /* 0x000fca0000000003 */
[----:B------:R-:W-:-:S05]  /*35a0*/  F2FP.TF32.F32.PACK_B R3, R3 ;  /* 0x00000003ff03723e */ /* 0x000fca00024050ff */
[----:B------:R0:W-:Y:S01]  /*35b0*/  @P0 STG.E desc[UR48][R10.64+0x20], R3 ;  /* 0x000020030a000986 */ /* 0x0001e2000c101930 */
[----:B------:R-:W-:Y:S05]  /*35c0*/  @!P1 BRA `(.L_x_49) ;  /* 0x0000000000049947 */ /* 0x000fea0003800000 */
[----:B------:R0:W5:Y:S02]  /*35d0*/  LDG.E.LTC128B R18, desc[UR48][R8.64+0x24] ;  /* 0x0000243008127981 */ /* 0x000164000c1e1920 */
.L_x_49:
[----:B------:R-:W-:Y:S05]  /*35e0*/  BSYNC B1 ;  /* 0x0000000000017941 */ /* 0x000fea0003800000 */
.L_x_48:
        /* <DEDUP_REMOVED lines=10> */
.L_x_51:
[----:B------:R-:W-:Y:S05]  /*3690*/  BSYNC B1 ;  /* 0x0000000000017941 */ /* 0x000fea0003800000 */
.L_x_50:
[----:B-----5:R-:W-:Y:S01]  /*36a0*/  LOP3.LUT R12, R18, 0xffffe000, RZ, 0xc0, !PT ;  /* 0xffffe000120c7812 */ /* 0x020fe200078ec0ff */
[----:B------:R-:W-:Y:S01]  /*36b0*/  BSSY B1, `(.L_x_52) ;  /* 0x0000009000017945 */ /* 0x000fe20003800000 */
[----:B------:R-:W-:-:S03]  /*36c0*/  ISETP.GT.AND P1, PT, R22, 0x11, PT ;  /* 0x000000111600780c */ /* 0x000fc60003f24270 */
[----:B0-----:R-:W-:Y:S01]  /*36d0*/  FMUL R3, R12, R59 ;  /* 0x0000003b0c037220 */ /* 0x001fe20000400000 */
[----:B------:R-:W-:-:S03]  /*36e0*/  ISETP.GT.AND P3, PT, R0, RZ, P1 ;  /* 0x000000ff0000720c */ /* 0x000fc60000f64270 */
[----:B------:R-:W-:-:S05]  /*36f0*/  FFMA R3, R32, R58, R3 ;  /* 0x0000003a20037223 */ /* 0x000fca0000000003 */
[----:B------:R-:W-:-:S05]  /*3700*/  F2FP.TF32.F32.PACK_B R3, R3 ;  /* 0x00000003ff03723e */ /* 0x000fca00024050ff */
[----:B------:R0:W-:Y:S01]  /*3710*/  @P2 STG.E desc[UR48][R6.64+0x40], R3 ;  /* 0x0000400306002986 */ /* 0x0001e2000c101930 */
[----:B------:R-:W-:Y:S05]  /*3720*/  @!P3 BRA `(.L_x_53) ;  /* 0x000000000004b947 */ /* 0x000fea0003800000 */
[----:B------:R0:W5:Y:S02]  /*3730*/  LDG.E.LTC128B R18, desc[UR48][R4.64+0x44] ;  /* 0x0000443004127981 */ /* 0x000164000c1e1920 */
.L_x_53:
[----:B------:R-:W-:Y:S05]  /*3740*/  BSYNC B1 ;  /* 0x0000000000017941 */ /* 0x000fea0003800000 */
.L_x_52:
        /* <DEDUP_REMOVED lines=9> */
.L_x_55:
[----:B------:R-:W-:Y:S05]  /*37e0*/  BSYNC B1 ;  /* 0x0000000000017941 */ /* 0x000fea0003800000 */
.L_x_54:
        /* <DEDUP_REMOVED lines=9> */
.L_x_57:
[----:B------:R-:W-:Y:S05]  /*3880*/  BSYNC B1 ;  /* 0x0000000000017941 */ /* 0x000fea0003800000 */
.L_x_56:
        /* <DEDUP_REMOVED lines=10> */
.L_x_59:
[----:B------:R-:W-:Y:S05]  /*3930*/  BSYNC B1 ;  /* 0x0000000000017941 */ /* 0x000fea0003800000 */
.L_x_58:
        /* <DEDUP_REMOVED lines=10> */
.L_x_61:
[----:B------:R-:W-:Y:S05]  /*39e0*/  BSYNC B1 ;  /* 0x0000000000017941 */ /* 0x000fea0003800000 */
.L_x_60:
        /* <DEDUP_REMOVED lines=9> */
.L_x_63:
[----:B------:R-:W-:Y:S05]  /*3a80*/  BSYNC B1 ;  /* 0x0000000000017941 */ /* 0x000fea0003800000 */
.L_x_62:
        /* <DEDUP_REMOVED lines=9> */
.L_x_65:
[----:B------:R-:W-:Y:S05]  /*3b20*/  BSYNC B1 ;  /* 0x0000000000017941 */ /* 0x000fea0003800000 */
.L_x_64:
        /* <DEDUP_REMOVED lines=10> */
.L_x_67:
[----:B------:R-:W-:Y:S05]  /*3bd0*/  BSYNC B1 ;  /* 0x0000000000017941 */ /* 0x000fea0003800000 */
.L_x_66:
        /* <DEDUP_REMOVED lines=10> */
.L_x_69:
[----:B------:R-:W-:Y:S05]  /*3c80*/  BSYNC B1 ;  /* 0x0000000000017941 */ /* 0x000fea0003800000 */
.L_x_68:
        /* <DEDUP_REMOVED lines=9> */
.L_x_71:
[----:B------:R-:W-:Y:S05]  /*3d20*/  BSYNC B1 ;  /* 0x0000000000017941 */ /* 0x000fea0003800000 */
.L_x_70:
        /* <DEDUP_REMOVED lines=9> */
.L_x_73:
[----:B------:R-:W-:Y:S05]  /*3dc0*/  BSYNC B1 ;  /* 0x0000000000017941 */ /* 0x000fea0003800000 */
.L_x_72:
        /* <DEDUP_REMOVED lines=10> */
.L_x_75:
[----:B------:R-:W-:Y:S05]  /*3e70*/  BSYNC B1 ;  /* 0x0000000000017941 */ /* 0x000fea0003800000 */
.L_x_74:
        /* <DEDUP_REMOVED lines=10> */
.L_x_77:
[----:B------:R-:W-:Y:S05]  /*3f20*/  BSYNC B1 ;  /* 0x0000000000017941 */ /* 0x000fea0003800000 */
.L_x_76:
        /* <DEDUP_REMOVED lines=9> */
.L_x_79:
[----:B------:R-:W-:Y:S05]  /*3fc0*/  BSYNC B1 ;  /* 0x0000000000017941 */ /* 0x000fea0003800000 */
.L_x_78:
        /* <DEDUP_REMOVED lines=9> */
.L_x_81:
[----:B------:R-:W-:Y:S05]  /*4060*/  BSYNC B1 ;  /* 0x0000000000017941 */ /* 0x000fea0003800000 */
.L_x_80:
        /* <DEDUP_REMOVED lines=10> */
.L_x_83:
[----:B------:R-:W-:Y:S05]  /*4110*/  BSYNC B1 ;  /* 0x0000000000017941 */ /* 0x000fea0003800000 */
.L_x_82:
        /* <DEDUP_REMOVED lines=10> */
.L_x_85:
[----:B------:R-:W-:Y:S05]  /*41c0*/  BSYNC B1 ;  /* 0x0000000000017941 */ /* 0x000fea0003800000 */
.L_x_84:
        /* <DEDUP_REMOVED lines=9> */
.L_x_87:
[----:B------:R-:W-:Y:S05]  /*4260*/  BSYNC B1 ;  /* 0x0000000000017941 */ /* 0x000fea0003800000 */
.L_x_86:
        /* <DEDUP_REMOVED lines=9> */
.L_x_89:
[----:B------:R-:W-:Y:S05]  /*4300*/  BSYNC B1 ;  /* 0x0000000000017941 */ /* 0x000fea0003800000 */
.L_x_88:
        /* <DEDUP_REMOVED lines=10> */
.L_x_91:
[----:B------:R-:W-:Y:S05]  /*43b0*/  BSYNC B1 ;  /* 0x0000000000017941 */ /* 0x000fea0003800000 */
.L_x_90:
        /* <DEDUP_REMOVED lines=10> */
.L_x_93:
[----:B------:R-:W-:Y:S05]  /*4460*/  BSYNC B1 ;  /* 0x0000000000017941 */ /* 0x000fea0003800000 */
.L_x_92:
[----:B01---5:R-:W-:Y:S01]  /*4470*/  LOP3.LUT R4, R18, 0xffffe000, RZ, 0xc0, !PT ;  /* 0xffffe00012047812 */ /* 0x023fe200078ec0ff */
        /* <DEDUP_REMOVED lines=8> */
.L_x_95:
[----:B------:R-:W-:Y:S05]  /*4500*/  BSYNC B1 ;  /* 0x0000000000017941 */ /* 0x000fea0003800000 */
.L_x_94:
[----:B-----5:R-:W-:Y:S01]  /*4510*/  LOP3.LUT R4, R18, 0xffffe000, RZ, 0xc0, !PT ;  /* 0xffffe00012047812 */ /* 0x020fe200078ec0ff */
[----:B------:R-:W-:Y:S01]  /*4520*/  @P0 IMAD.MOV.U32 R5, RZ, RZ, R11 ;  /* 0x000000ffff050224 */ /* 0x000fe200078e000b */
[----:B------:R-:W-:Y:S01]  /*4530*/  ISETP.GT.AND P1, PT, R0, 0x8, P1 ;  /* 0x000000080000780c */ /* 0x000fe20000f24270 */
[----:B------:R-:W-:Y:S02]  /*4540*/  BSSY B1, `(.L_x_96) ;  /* 0x0000008000017945 */ /* 0x000fe40003800000 */
[----:B------:R-:W-:Y:S01]  /*4550*/  FMUL R3, R4, R59 ;  /* 0x0000003b04037220 */ /* 0x000fe20000400000 */
[----:B------:R-:W-:-:S03]  /*4560*/  @P0 IMAD.MOV.U32 R4, RZ, RZ, R10 ;  /* 0x000000ffff040224 */ /* 0x000fc600078e000a */
[----:B------:R-:W-:-:S05]  /*4570*/  FFMA R3, R54, R58, R3 ;  /* 0x0000003a36037223 */ /* 0x000fca0000000003 */
[----:B------:R-:W-:-:S05]  /*4580*/  F2FP.TF32.F32.PACK_B R3, R3 ;  /* 0x00000003ff03723e */ /* 0x000fca00024050ff */
[----:B------:R0:W-:Y:S01]  /*4590*/  @P0 STG.E desc[UR48][R4.64+0xe0], R3 ;  /* 0x0000e00304000986 */ /* 0x0001e2000c101930 */
[----:B------:R-:W-:Y:S05]  /*45a0*/  @!P1 BRA `(.L_x_97) ;  /* 0x0000000000049947 */ /* 0x000fea0003800000 */
[----:B------:R0:W5:Y:S02]  /*45b0*/  LDG.E.LTC128B R18, desc[UR48][R8.64+0xe4] ;  /* 0x0000e43008127981 */ /* 0x000164000c1e1920 */
.L_x_97:
[----:B------:R-:W-:Y:S05]  /*45c0*/  BSYNC B1 ;  /* 0x0000000000017941 */ /* 0x000fea0003800000 */
.L_x_96:
[----:B------:R-:W-:Y:S05]  /*45d0*/  @!P1 BRA `(.L_x_98) ;  /* 0x0000000800709947 */ /* 0x000fea0003800000 */
[----:B-----5:R-:W-:-:S05]  /*45e0*/  LOP3.LUT R18, R18, 0xffffe000, RZ, 0xc0, !PT ;  /* 0xffffe00012127812 */ /* 0x020fca00078ec0ff */
[----:B------:R-:W-:-:S04]  /*45f0*/  FMUL R18, R18, R59 ;  /* 0x0000003b12127220 */ /* 0x000fc80000400000 */
[----:B------:R-:W-:-:S05]  /*4600*/  FFMA R55, R55, R58, R18 ;  /* 0x0000003a37377223 */ /* 0x000fca0000000012 */
[----:B------:R-:W-:-:S05]  /*4610*/  F2FP.TF32.F32.PACK_B R55, R55 ;  /* 0x00000037ff37723e */ /* 0x000fca00024050ff */
[----:B------:R0:W-:Y:S01]  /*4620*/  STG.E desc[UR48][R10.64+0xe4], R55 ;  /* 0x0000e4370a007986 */ /* 0x0001e2000c101930 */
[----:B------:R-:W-:Y:S05]  /*4630*/  BRA `(.L_x_98) ;  /* 0x0000000800587947 */ /* 0x000fea0003800000 */
.L_x_37:
[----:B------:R-:W-:Y:S01]  /*4640*/  ISETP.GT.AND P4, PT, R22, 0x1, PT ;  /* 0x000000011600780c */ /* 0x000fe20003f84270 */
[----:B------:R-:W-:Y:S01]  /*4650*/  ULDC.64 UR4, c[0x0][0x5c0] ;  /* 0x0001700000047ab9 */ /* 0x000fe20000000a00 */
[-C--:B------:R-:W-:Y:S01]  /*4660*/  FMUL R3, R24, R58.reuse ;  /* 0x0000003a18037220 */ /* 0x080fe20000400000 */
[----:B------:R-:W-:Y:S01]  /*4670*/  LEA R4, P3, R72, UR4, 0x2 ;  /* 0x0000000448047c11 */ /* 0x000fe2000f8610ff */
[-C--:B------:R-:W-:Y:S01]  /*4680*/  FMUL R25, R25, R58.reuse ;  /* 0x0000003a19197220 */ /* 0x080fe20000400000 */
[----:B------:R-:W-:Y:S01]  /*4690*/  ISETP.GT.AND P1, PT, R0, RZ, P4 ;  /* 0x000000ff0000720c */ /* 0x000fe20002724270 */
[-C--:B------:R-:W-:Y:S01]  /*46a0*/  FMUL R9, R26, R58.reuse ;  /* 0x0000003a1a097220 */ /* 0x080fe20000400000 */
[----:B------:R-:W-:Y:S01]  /*46b0*/  LEA.HI.X R5, R72, UR5, R7, 0x2, P3 ;  /* 0x0000000548057c11 */ /* 0x000fe200098f1407 */
[-C--:B------:R-:W-:Y:S01]  /*46c0*/  FMUL R27, R27, R58.reuse ;  /* 0x0000003a1b1b7220 */ /* 0x080fe20000400000 */
[----:B------:R-:W-:Y:S01]  /*46d0*/  F2FP.TF32.F32.PACK_B R3, R3 ;  /* 0x00000003ff03723e */ /* 0x000fe200024050ff */
[-C--:B------:R-:W-:Y:S01]  /*46e0*/  FMUL R29, R29, R58.reuse ;  /* 0x0000003a1d1d7220 */ /* 0x080fe20000400000 */
[----:B------:R-:W-:Y:S01]  /*46f0*/  F2FP.TF32.F32.PACK_B R25, R25 ;  /* 0x00000019ff19723e */ /* 0x000fe200024050ff */
[----:B------:R-:W-:Y:S01]  /*4700*/  FMUL R31, R31, R58 ;  /* 0x0000003a1f1f7220 */ /* 0x000fe20000400000 */
[C---:B------:R-:W-:Y:S01]  /*4710*/  SHF.L.U64.HI R7, R64.reuse, 0x2, R65 ;  /* 0x0000000240077819 */ /* 0x040fe20000010241 */
[----:B------:R0:W-:Y:S01]  /*4720*/  @P2 STG.E desc[UR48][R4.64], R3 ;  /* 0x0000000304002986 */ /* 0x0001e2000c101930 */
[----:B------:R-:W-:Y:S01]  /*4730*/  LEA R6, P3, R64, R4, 0x2 ;  /* 0x0000000440067211 */ /* 0x000fe200078610ff */
[-C--:B------:R-:W-:Y:S01]  /*4740*/  FMUL R11, R32, R58.reuse ;  /* 0x0000003a200b7220 */ /* 0x080fe20000400000 */
[C---:B------:R-:W-:Y:S01]  /*4750*/  ISETP.GT.AND P2, PT, R22.reuse, 0x8, PT ;  /* 0x000000081600780c */ /* 0x040fe20003f44270 */
[----:B------:R-:W-:Y:S01]  /*4760*/  @P1 STG.E desc[UR48][R4.64+0x4], R25 ;  /* 0x0000041904001986 */ /* 0x000fe2000c101930 */
[----:B------:R-:W-:Y:S01]  /*4770*/  ISETP.GT.AND P1, PT, R22, 0x9, PT ;  /* 0x000000091600780c */ /* 0x000fe20003f24270 */
[----:B------:R-:W-:Y:S01]  /*4780*/  IMAD.X R7, R7, 0x1, R5, P3 ;  /* 0x0000000107077824 */ /* 0x000fe200018e0605 */
[C---:B------:R-:W-:Y:S01]  /*4790*/  ISETP.GT.AND P0, PT, R0.reuse, 0x8, P0 ;  /* 0x000000080000780c */ /* 0x040fe20000704270 */
[-C--:B------:R-:W-:Y:S01]  /*47a0*/  FMUL R33, R33, R58.reuse ;  /* 0x0000003a21217220 */ /* 0x080fe20000400000 */
[C---:B------:R-:W-:Y:S01]  /*47b0*/  ISETP.GT.AND P4, PT, R0.reuse, 0x8, P4 ;  /* 0x000000080000780c */ /* 0x040fe20002784270 */
[-C--:B------:R-:W-:Y:S01]  /*47c0*/  FMUL R35, R35, R58.reuse ;  /* 0x0000003a23237220 */ /* 0x080fe20000400000 */
[----:B------:R-:W-:Y:S01]  /*47d0*/  ISETP.GT.AND P5, PT, R0, RZ, P2 ;  /* 0x000000ff0000720c */ /* 0x000fe200017a4270 */
[-C--:B0-----:R-:W-:Y:S01]  /*47e0*/  FMUL R3, R28, R58.reuse ;  /* 0x0000003a1c037220 */ /* 0x081fe20000400000 */
[----:B------:R-:W-:Y:S01]  /*47f0*/  ISETP.GT.AND P3, PT, R0, RZ, P1 ;  /* 0x000000ff0000720c */ /* 0x000fe20000f64270 */
[-C--:B------:R-:W-:Y:S01]  /*4800*/  FMUL R37, R37, R58.reuse ;  /* 0x0000003a25257220 */ /* 0x080fe20000400000 */
[----:B------:R-:W-:Y:S01]  /*4810*/  F2FP.TF32.F32.PACK_B R9, R9 ;  /* 0x00000009ff09723e */ /* 0x000fe200024050ff */
[-C--:B------:R-:W-:Y:S01]  /*4820*/  FMUL R39, R39, R58.reuse ;  /* 0x0000003a27277220 */ /* 0x080fe20000400000 */
[----:B------:R-:W-:Y:S01]  /*4830*/  F2FP.TF32.F32.PACK_B R27, R27 ;  /* 0x0000001bff1b723e */ /* 0x000fe200024050ff */
[-C--:B------:R-:W-:Y:S01]  /*4840*/  FMUL R41, R41, R58.reuse ;  /* 0x0000003a29297220 */ /* 0x080fe20000400000 */
[----:B------:R-:W-:Y:S01]  /*4850*/  F2FP.TF32.F32.PACK_B R3, R3 ;  /* 0x00000003ff03723e */ /* 0x000fe200024050ff */
[----:B------:R0:W-:Y:S01]  /*4860*/  @P0 STG.E desc[UR48][R6.64], R9 ;  /* 0x0000000906000986 */ /* 0x0001e2000c101930 */
[----:B------:R-:W-:Y:S01]  /*4870*/  F2FP.TF32.F32.PACK_B R29, R29 ;  /* 0x0000001dff1d723e */ /* 0x000fe200024050ff */
[-C--:B------:R-:W-:Y:S01]  /*4880*/  FMUL R43, R43, R58.reuse ;  /* 0x0000003a2b2b7220 */ /* 0x080fe20000400000 */
[----:B------:R-:W-:Y:S01]  /*4890*/  ISETP.GT.AND P0, PT, R22, 0x10, PT ;  /* 0x000000101600780c */ /* 0x000fe20003f04270 */
[----:B------:R-:W-:Y:S01]  /*48a0*/  @P4 STG.E desc[UR48][R6.64+0x4], R27 ;  /* 0x0000041b06004986 */ /* 0x000fe2000c101930 */
[C---:B------:R-:W-:Y:S01]  /*48b0*/  ISETP.GT.AND P2, PT, R0.reuse, 0x8, P2 ;  /* 0x000000080000780c */ /* 0x040fe20001744270 */
[-C--:B------:R-:W-:Y:S01]  /*48c0*/  FMUL R45, R45, R58.reuse ;  /* 0x0000003a2d2d7220 */ /* 0x080fe20000400000 */
[C---:B------:R-:W-:Y:S01]  /*48d0*/  ISETP.GT.AND P1, PT, R0.reuse, 0x8, P1 ;  /* 0x000000080000780c */ /* 0x040fe20000f24270 */
[----:B------:R1:W-:Y:S01]  /*48e0*/  @P5 STG.E desc[UR48][R4.64+0x20], R3 ;  /* 0x0000200304005986 */ /* 0x0003e2000c101930 */
[----:B------:R-:W-:Y:S01]  /*48f0*/  ISETP.GT.AND P5, PT, R0, RZ, P0 ;  /* 0x000000ff0000720c */ /* 0x000fe200007a4270 */
[-C--:B------:R-:W-:Y:S01]  /*4900*/  FMUL R47, R47, R58.reuse ;  /* 0x0000003a2f2f7220 */ /* 0x080fe20000400000 */
[----:B------:R-:W-:Y:S01]  /*4910*/  F2FP.TF32.F32.PACK_B R31, R31 ;  /* 0x0000001fff1f723e */ /* 0x000fe200024050ff */
[----:B------:R-:W-:Y:S01]  /*4920*/  @P3 STG.E desc[UR48][R4.64+0x24], R29 ;  /* 0x0000241d04003986 */ /* 0x000fe2000c101930 */
[----:B------:R-:W-:Y:S01]  /*4930*/  ISETP.GT.AND P3, PT, R22, 0x11, PT ;  /* 0x000000111600780c */ /* 0x000fe20003f64270 */
[-C--:B0-----:R-:W-:Y:S01]  /*4940*/  FMUL R9, R30, R58.reuse ;  /* 0x0000003a1e097220 */ /* 0x081fe20000400000 */
[----:B------:R-:W-:Y:S01]  /*4950*/  F2FP.TF32.F32.PACK_B R11, R11 ;  /* 0x0000000bff0b723e */ /* 0x000fe200024050ff */
[-C--:B------:R-:W-:Y:S01]  /*4960*/  FMUL R49, R49, R58.reuse ;  /* 0x0000003a31317220 */ /* 0x080fe20000400000 */
[----:B------:R-:W-:Y:S01]  /*4970*/  ISETP.GT.AND P4, PT, R0, RZ, P3 ;  /* 0x000000ff0000720c */ /* 0x000fe20001f84270 */
[-C--:B------:R-:W-:Y:S01]  /*4980*/  FMUL R51, R51, R58.reuse ;  /* 0x0000003a33337220 */ /* 0x080fe20000400000 */
[----:B------:R-:W-:Y:S01]  /*4990*/  F2FP.TF32.F32.PACK_B R9, R9 ;  /* 0x00000009ff09723e */ /* 0x000fe200024050ff */
[-C--:B-1----:R-:W-:Y:S01]  /*49a0*/  FMUL R3, R34, R58.reuse ;  /* 0x0000003a22037220 */ /* 0x082fe20000400000 */
[----:B------:R-:W-:Y:S01]  /*49b0*/  F2FP.TF32.F32.PACK_B R33, R33 ;  /* 0x00000021ff21723e */ /* 0x000fe200024050ff */
[-C--:B------:R-:W-:Y:S01]  /*49c0*/  FMUL R13, R52, R58.reuse ;  /* 0x0000003a340d7220 */ /* 0x080fe20000400000 */
[----:B------:R-:W-:Y:S01]  /*49d0*/  ISETP.GT.AND P0, PT, R0, 0x8, P0 ;  /* 0x000000080000780c */ /* 0x000fe20000704270 */
[----:B------:R0:W-:Y:S01]  /*49e0*/  @P2 STG.E desc[UR48][R6.64+0x20], R9 ;  /* 0x0000200906002986 */ /* 0x0001e2000c101930 */
[C---:B------:R-:W-:Y:S01]  /*49f0*/  ISETP.GT.AND P2, PT, R22.reuse, 0x19, PT ;  /* 0x000000191600780c */ /* 0x040fe20003f44270 */
[-C--:B------:R-:W-:Y:S01]  /*4a00*/  FMUL R53, R53, R58.reuse ;  /* 0x0000003a35357220 */ /* 0x080fe20000400000 */
[----:B------:R-:W-:Y:S01]  /*4a10*/  F2FP.TF32.F32.PACK_B R3, R3 ;  /* 0x00000003ff03723e */ /* 0x000fe200024050ff */
[----:B------:R-:W-:Y:S01]  /*4a20*/  @P1 STG.E desc[UR48][R6.64+0x24], R31 ;  /* 0x0000241f06001986 */ /* 0x000fe2000c101930 */
[----:B------:R-:W-:Y:S01]  /*4a30*/  ISETP.GT.AND P1, PT, R22, 0x18, PT ;  /* 0x000000181600780c */ /* 0x000fe20003f24270 */
[----:B------:R-:W-:Y:S01]  /*4a40*/  FMUL R55, R55, R58 ;  /* 0x0000003a37377220 */ /* 0x000fe20000400000 */
[----:B------:R-:W-:Y:S01]  /*4a50*/  F2FP.TF32.F32.PACK_B R35, R35 ;  /* 0x00000023ff23723e */ /* 0x000fe200024050ff */
[----:B------:R1:W-:Y:S01]  /*4a60*/  @P5 STG.E desc[UR48][R4.64+0x40], R11 ;  /* 0x0000400b04005986 */ /* 0x0003e2000c101930 */
[----:B------:R-:W-:-:S02]  /*4a70*/  ISETP.GT.AND P5, PT, R0, RZ, P1 ;  /* 0x000000ff0000720c */ /* 0x000fc40000fa4270 */
[----:B------:R-:W-:Y:S01]  /*4a80*/  F2FP.TF32.F32.PACK_B R37, R37 ;  /* 0x00000025ff25723e */ /* 0x000fe200024050ff */
[----:B------:R-:W-:Y:S01]  /*4a90*/  @P4 STG.E desc[UR48][R4.64+0x44], R33 ;  /* 0x0000442104004986 */ /* 0x000fe2000c101930 */
[----:B------:R-:W-:Y:S01]  /*4aa0*/  ISETP.GT.AND P4, PT, R0, 0x8, P3 ;  /* 0x000000080000780c */ /* 0x000fe20001f84270 */
[-C--:B0-----:R-:W-:Y:S01]  /*4ab0*/  FMUL R9, R36, R58.reuse ;  /* 0x0000003a24097220 */ /* 0x081fe20000400000 */
[----:B------:R-:W-:Y:S01]  /*4ac0*/  ISETP.GT.AND P3, PT, R0, RZ, P2 ;  /* 0x000000ff0000720c */ /* 0x000fe20001764270 */
[----:B------:R0:W-:Y:S01]  /*4ad0*/  @P0 STG.E desc[UR48][R6.64+0x40], R3 ;  /* 0x0000400306000986 */ /* 0x0001e2000c101930 */
[----:B------:R-:W-:Y:S02]  /*4ae0*/  ISETP.GT.AND P0, PT, R22, 0x20, PT ;  /* 0x000000201600780c */ /* 0x000fe40003f04270 */
[----:B------:R-:W-:Y:S01]  /*4af0*/  F2FP.TF32.F32.PACK_B R9, R9 ;  /* 0x00000009ff09723e */ /* 0x000fe200024050ff */
[----:B-1----:R-:W-:Y:S01]  /*4b00*/  FMUL R11, R40, R58 ;  /* 0x0000003a280b7220 */ /* 0x002fe20000400000 */
[----:B------:R-:W-:-:S02]  /*4b10*/  ISETP.GT.AND P1, PT, R0, 0x8, P1 ;  /* 0x000000080000780c */ /* 0x000fc40000f24270 */
[----:B------:R-:W-:Y:S02]  /*4b20*/  F2FP.TF32.F32.PACK_B R39, R39 ;  /* 0x00000027ff27723e */ /* 0x000fe400024050ff */
[----:B------:R-:W-:Y:S01]  /*4b30*/  F2FP.TF32.F32.PACK_B R11, R11 ;  /* 0x0000000bff0b723e */ /* 0x000fe200024050ff */
[----:B------:R-:W-:Y:S01]  /*4b40*/  @P4 STG.E desc[UR48][R6.64+0x44], R35 ;  /* 0x0000442306004986 */ /* 0x000fe2000c101930 */
[----:B------:R-:W-:Y:S01]  /*4b50*/  ISETP.GT.AND P4, PT, R0, 0x8, P2 ;  /* 0x000000080000780c */ /* 0x000fe20001784270 */
[----:B0-----:R-:W-:Y:S01]  /*4b60*/  FMUL R3, R38, R58 ;  /* 0x0000003a26037220 */ /* 0x001fe20000400000 */
[----:B------:R-:W-:Y:S01]  /*4b70*/  ISETP.GT.AND P2, PT, R22, 0x21, PT ;  /* 0x000000211600780c */ /* 0x000fe20003f44270 */
[----:B------:R0:W-:Y:S01]  /*4b80*/  @P5 STG.E desc[UR48][R4.64+0x60], R9 ;  /* 0x0000600904005986 */ /* 0x0001e2000c101930 */
[C---:B------:R-:W-:Y:S02]  /*4b90*/  ISETP.GT.AND P5, PT, R0.reuse, RZ, P0 ;  /* 0x000000ff0000720c */ /* 0x040fe400007a4270 */
[----:B------:R-:W-:Y:S01]  /*4ba0*/  F2FP.TF32.F32.PACK_B R3, R3 ;  /* 0x00000003ff03723e */ /* 0x000fe200024050ff */
[----:B------:R-:W-:Y:S01]  /*4bb0*/  @P3 STG.E desc[UR48][R4.64+0x64], R37 ;  /* 0x0000642504003986 */ /* 0x000fe2000c101930 */
[----:B------:R-:W-:-:S02]  /*4bc0*/  ISETP.GT.AND P3, PT, R0, RZ, P2 ;  /* 0x000000ff0000720c */ /* 0x000fc40001764270 */
[----:B------:R-:W-:Y:S01]  /*4bd0*/  F2FP.TF32.F32.PACK_B R41, R41 ;  /* 0x00000029ff29723e */ /* 0x000fe200024050ff */
[----:B------:R1:W-:Y:S01]  /*4be0*/  @P1 STG.E desc[UR48][R6.64+0x60], R3 ;  /* 0x0000600306001986 */ /* 0x0003e2000c101930 */
[----:B------:R-:W-:Y:S02]  /*4bf0*/  ISETP.GT.AND P0, PT, R0, 0x8, P0 ;  /* 0x000000080000780c */ /* 0x000fe40000704270 */
[----:B------:R-:W-:Y:S01]  /*4c00*/  F2FP.TF32.F32.PACK_B R43, R43 ;  /* 0x0000002bff2b723e */ /* 0x000fe200024050ff */
[----:B------:R-:W-:Y:S01]  /*4c10*/  @P4 STG.E desc[UR48][R6.64+0x64], R39 ;  /* 0x0000642706004986 */ /* 0x000fe2000c101930 */
[----:B------:R-:W-:Y:S01]  /*4c20*/  ISETP.GT.AND P4, PT, R22, 0x28, PT ;  /* 0x000000281600780c */ /* 0x000fe20003f84270 */
[----:B0-----:R-:W-:Y:S01]  /*4c30*/  FMUL R9, R44, R58 ;  /* 0x0000003a2c097220 */ /* 0x001fe20000400000 */
[----:B------:R-:W-:Y:S01]  /*4c40*/  F2FP.TF32.F32.PACK_B R45, R45 ;  /* 0x0000002dff2d723e */ /* 0x000fe200024050ff */
[----:B------:R0:W-:Y:S01]  /*4c50*/  @P5 STG.E desc[UR48][R4.64+0x80], R11 ;  /* 0x0000800b04005986 */ /* 0x0001e2000c101930 */
[----:B------:R-:W-:-:S02]  /*4c60*/  ISETP.GT.AND P5, PT, R22, 0x29, PT ;  /* 0x000000291600780c */ /* 0x000fc40003fa4270 */
[----:B------:R-:W-:Y:S01]  /*4c70*/  F2FP.TF32.F32.PACK_B R9, R9 ;  /* 0x00000009ff09723e */ /* 0x000fe200024050ff */
[----:B------:R-:W-:Y:S01]  /*4c80*/  @P3 STG.E desc[UR48][R4.64+0x84], R41 ;  /* 0x0000842904003986 */ /* 0x000fe2000c101930 */
[----:B------:R-:W-:Y:S01]  /*4c90*/  ISETP.GT.AND P3, PT, R0, 0x8, P2 ;  /* 0x000000080000780c */ /* 0x000fe20001764270 */
[-C--:B-1----:R-:W-:Y:S01]  /*4ca0*/  FMUL R3, R42, R58.reuse ;  /* 0x0000003a2a037220 */ /* 0x082fe20000400000 */
[C---:B------:R-:W-:Y:S02]  /*4cb0*/  ISETP.GT.AND P2, PT, R0.reuse, RZ, P4 ;  /* 0x000000ff0000720c */ /* 0x040fe40002744270 */
[C---:B------:R-:W-:Y:S02]  /*4cc0*/  ISETP.GT.AND P1, PT, R0.reuse, RZ, P5 ;  /* 0x000000ff0000720c */ /* 0x040fe40002f24270 */
[----:B------:R-:W-:Y:S01]  /*4cd0*/  ISETP.GT.AND P4, PT, R0, 0x8, P4 ;  /* 0x000000080000780c */ /* 0x000fe20002784270 */
[----:B0-----:R-:W-:Y:S01]  /*4ce0*/  FMUL R11, R46, R58 ;  /* 0x0000003a2e0b7220 */ /* 0x001fe20000400000 */
[----:B------:R-:W-:-:S02]  /*4cf0*/  ISETP.GT.AND P5, PT, R0, 0x8, P5 ;  /* 0x000000080000780c */ /* 0x000fc40002fa4270 */
[----:B------:R-:W-:Y:S02]  /*4d00*/  F2FP.TF32.F32.PACK_B R3, R3 ;  /* 0x00000003ff03723e */ /* 0x000fe400024050ff */
[----:B------:R-:W-:Y:S02]  /*4d10*/  F2FP.TF32.F32.PACK_B R11, R11 ;  /* 0x0000000bff0b723e */ /* 0x000fe400024050ff */
[----:B------:R-:W-:Y:S01]  /*4d20*/  F2FP.TF32.F32.PACK_B R47, R47 ;  /* 0x0000002fff2f723e */ /* 0x000fe200024050ff */
[----:B------:R0:W-:Y:S01]  /*4d30*/  @P0 STG.E desc[UR48][R6.64+0x80], R3 ;  /* 0x0000800306000986 */ /* 0x0001e2000c101930 */
[----:B------:R-:W-:Y:S02]  /*4d40*/  F2FP.TF32.F32.PACK_B R49, R49 ;  /* 0x00000031ff31723e */ /* 0x000fe400024050ff */
[C---:B------:R-:W-:Y:S01]  /*4d50*/  ISETP.GT.AND P0, PT, R22.reuse, 0x39, PT ;  /* 0x000000391600780c */ /* 0x040fe20003f04270 */
[----:B------:R-:W-:Y:S01]  /*4d60*/  @P3 STG.E desc[UR48][R6.64+0x84], R43 ;  /* 0x0000842b06003986 */ /* 0x000fe2000c101930 */
[----:B------:R-:W-:-:S02]  /*4d70*/  ISETP.GT.AND P3, PT, R22, 0x30, PT ;  /* 0x000000301600780c */ /* 0x000fc40003f64270 */
[----:B------:R-:W-:Y:S01]  /*4d80*/  F2FP.TF32.F32.PACK_B R51, R51 ;  /* 0x00000033ff33723e */ /* 0x000fe200024050ff */
[----:B------:R1:W-:Y:S01]  /*4d90*/  @P2 STG.E desc[UR48][R4.64+0xa0], R9 ;  /* 0x0000a00904002986 */ /* 0x0003e2000c101930 */
[----:B------:R-:W-:Y:S02]  /*4da0*/  ISETP.GT.AND P2, PT, R22, 0x31, PT ;  /* 0x000000311600780c */ /* 0x000fe40003f44270 */
[----:B------:R-:W-:Y:S01]  /*4db0*/  F2FP.TF32.F32.PACK_B R13, R13 ;  /* 0x0000000dff0d723e */ /* 0x000fe200024050ff */
[----:B------:R-:W-:Y:S01]  /*4dc0*/  @P1 STG.E desc[UR48][R4.64+0xa4], R45 ;  /* 0x0000a42d04001986 */ /* 0x000fe2000c101930 */
[----:B0-----:R-:W-:Y:S01]  /*4dd0*/  FMUL R3, R48, R58 ;  /* 0x0000003a30037220 */ /* 0x001fe20000400000 */
[----:B------:R-:W-:Y:S02]  /*4de0*/  ISETP.GT.AND P1, PT, R22, 0x38, PT ;  /* 0x000000381600780c */ /* 0x000fe40003f24270 */
[----:B------:R0:W-:Y:S01]  /*4df0*/  @P4 STG.E desc[UR48][R6.64+0xa0], R11 ;  /* 0x0000a00b06004986 */ /* 0x0001e2000c101930 */
[----:B------:R-:W-:-:S02]  /*4e00*/  ISETP.GT.AND P4, PT, R0, RZ, P3 ;  /* 0x000000ff0000720c */ /* 0x000fc40001f84270 */
[----:B------:R-:W-:Y:S01]  /*4e10*/  F2FP.TF32.F32.PACK_B R3, R3 ;  /* 0x00000003ff03723e */ /* 0x000fe200024050ff */
[----:B------:R-:W-:Y:S01]  /*4e20*/  @P5 STG.E desc[UR48][R6.64+0xa4], R47 ;  /* 0x0000a42f06005986 */ /* 0x000fe2000c101930 */
[----:B------:R-:W-:Y:S01]  /*4e30*/  ISETP.GT.AND P5, PT, R0, RZ, P2 ;  /* 0x000000ff0000720c */ /* 0x000fe200017a4270 */
[-C--:B-1----:R-:W-:Y:S01]  /*4e40*/  FMUL R9, R50, R58.reuse ;  /* 0x0000003a32097220 */ /* 0x082fe20000400000 */
[C---:B------:R-:W-:Y:S02]  /*4e50*/  ISETP.GT.AND P3, PT, R0.reuse, 0x8, P3 ;  /* 0x000000080000780c */ /* 0x040fe40001f64270 */
[----:B------:R-:W-:Y:S02]  /*4e60*/  ISETP.GT.AND P2, PT, R0, 0x8, P2 ;  /* 0x000000080000780c */ /* 0x000fe40001744270 */
[----:B------:R-:W-:Y:S01]  /*4e70*/  F2FP.TF32.F32.PACK_B R9, R9 ;  /* 0x00000009ff09723e */ /* 0x000fe200024050ff */
[----:B0-----:R-:W-:Y:S01]  /*4e80*/  FMUL R11, R54, R58 ;  /* 0x0000003a360b7220 */ /* 0x001fe20000400000 */
[----:B------:R-:W-:Y:S01]  /*4e90*/  F2FP.TF32.F32.PACK_B R53, R53 ;  /* 0x00000035ff35723e */ /* 0x000fe200024050ff */
[----:B------:R-:W-:Y:S01]  /*4ea0*/  @P4 STG.E desc[UR48][R4.64+0xc0], R3 ;  /* 0x0000c00304004986 */ /* 0x000fe2000c101930 */
[----:B------:R-:W-:-:S02]  /*4eb0*/  ISETP.GT.AND P4, PT, R0, RZ, P1 ;  /* 0x000000ff0000720c */ /* 0x000fc40000f84270 */
[C---:B------:R-:W-:Y:S01]  /*4ec0*/  ISETP.GT.AND P1, PT, R0.reuse, 0x8, P1 ;  /* 0x000000080000780c */ /* 0x040fe20000f24270 */
[----:B------:R-:W-:Y:S01]  /*4ed0*/  @P5 STG.E desc[UR48][R4.64+0xc4], R49 ;  /* 0x0000c43104005986 */ /* 0x000fe2000c101930 */
[C---:B------:R-:W-:Y:S02]  /*4ee0*/  ISETP.GT.AND P5, PT, R0.reuse, RZ, P0 ;  /* 0x000000ff0000720c */ /* 0x040fe400007a4270 */
[----:B------:R-:W-:Y:S01]  /*4ef0*/  ISETP.GT.AND P0, PT, R0, 0x8, P0 ;  /* 0x000000080000780c */ /* 0x000fe20000704270 */
[----:B------:R-:W-:Y:S01]  /*4f00*/  @P3 STG.E desc[UR48][R6.64+0xc0], R9 ;  /* 0x0000c00906003986 */ /* 0x000fe2000c101930 */
[----:B------:R-:W-:Y:S02]  /*4f10*/  F2FP.TF32.F32.PACK_B R11, R11 ;  /* 0x0000000bff0b723e */ /* 0x000fe400024050ff */
[----:B------:R-:W-:Y:S01]  /*4f20*/  F2FP.TF32.F32.PACK_B R55, R55 ;  /* 0x00000037ff37723e */ /* 0x000fe200024050ff */
[----:B------:R-:W-:Y:S04]  /*4f30*/  @P2 STG.E desc[UR48][R6.64+0xc4], R51 ;  /* 0x0000c43306002986 */ /* 0x000fe8000c101930 */
[----:B------:R-:W-:Y:S04]  /*4f40*/  @P4 STG.E desc[UR48][R4.64+0xe0], R13 ;  /* 0x0000e00d04004986 */ /* 0x000fe8000c101930 */
[----:B------:R0:W-:Y:S02]  /*4f50*/  @P5 STG.E desc[UR48][R4.64+0xe4], R53 ;  /* 0x0000e43504005986 */ /* 0x0001e4000c101930 */
[----:B0-----:R-:W-:-:S02]  /*4f60*/  @P1 IMAD.MOV.U32 R4, RZ, RZ, R6 ;  /* 0x000000ffff041224 */ /* 0x001fc400078e0006 */
[----:B------:R-:W-:-:S05]  /*4f70*/  @P1 IMAD.MOV.U32 R5, RZ, RZ, R7 ;  /* 0x000000ffff051224 */ /* 0x000fca00078e0007 */
[----:B------:R0:W-:Y:S04]  /*4f80*/  @P1 STG.E desc[UR48][R4.64+0xe0], R11 ;  /* 0x0000e00b04001986 */ /* 0x0001e8000c101930 */
[----:B------:R0:W-:Y:S02]  /*4f90*/  @P0 STG.E desc[UR48][R6.64+0xe4], R55 ;  /* 0x0000e43706000986 */ /* 0x0001e4000c101930 */
.L_x_98:
[----:B------:R-:W-:Y:S05]  /*4fa0*/  BSYNC B0 ;  /* 0x0000000000007941 */ /* 0x000fea0003800000 */
.L_x_36:
[----:B0-----:R-:W3:Y:S01]  /*4fb0*/  LDL.64 R4, [R1] ;  /* 0x0000000001047983 */ /* 0x001ee20000100a00 */
[----:B------:R-:W-:Y:S01]  /*4fc0*/  ULDC.64 UR4, c[0x0][0x650] ;  /* 0x0001940000047ab9 */ /* 0x000fe20000000a00 */
[----:B------:R-:W-:Y:S02]  /*4fd0*/  IMAD.U32 R0, RZ, RZ, UR45 ;  /* 0x0000002dff007e24 */ /* 0x000fe4000f8e00ff */
[----:B------:R-:W-:Y:S02]  /*4fe0*/  IMAD.MOV.U32 R22, RZ, RZ, -0x1 ;  /* 0xffffffffff167424 */ /* 0x000fe400078e00ff */
[----:B------:R0:W-:Y:S01]  /*4ff0*/  SYNCS.ARRIVE.TRANS64.A1T0 RZ, [R0+UR41], RZ ;  /* 0x000000ff00ff79a7 */ /* 0x0001e20008100029 */
[----:B-----5:R-:W-:Y:S02]  /*5000*/  IMAD.MOV.U32 R18, RZ, RZ, -0x1 ;  /* 0xffffffffff127424 */ /* 0x020fe400078e00ff */
[----:B--2---:R-:W-:Y:S01]  /*5010*/  IMAD.MOV.U32 R19, RZ, RZ, -0x1 ;  /* 0xffffffffff137424 */ /* 0x004fe200078e00ff */
[----:B0-----:R-:W-:-:S02]  /*5020*/  PRMT R0, RZ, 0x7610, R0 ;  /* 0x00007610ff007816 */ /* 0x001fc40000000000 */
[----:B---3--:R-:W-:-:S05]  /*5030*/  LEA R16, P0, R4, R16, 0x1 ;  /* 0x0000001004107211 */ /* 0x008fca00078008ff */
[----:B------:R-:W-:Y:S01]  /*5040*/  IMAD.X R17, R68, 0x1, R17, P0 ;  /* 0x0000000144117824 */ /* 0x000fe200000e0611 */
[----:B------:R-:W-:-:S04]  /*5050*/  ISETP.GE.U32.AND P0, PT, R16, UR4, PT ;  /* 0x0000000410007c0c */ /* 0x000fc8000bf06070 */
[----:B------:R-:W-:-:S13]  /*5060*/  ISETP.GE.U32.AND.EX P0, PT, R17, UR5, PT, P0 ;  /* 0x0000000511007c0c */ /* 0x000fda000bf06100 */
[----:B------:R-:W-:Y:S05]  /*5070*/  @P0 BRA `(.L_x_99) ;  /* 0x00000004004c0947 */ /* 0x000fea0003800000 */
[----:B----4-:R-:W0:Y:S01]  /*5080*/  LDC.64 R10, c[0x0][0x628] ;  /* 0x00018a00ff0a7b82 */ /* 0x010e220000000a00 */
[----:B------:R-:W2:Y:S01]  /*5090*/  S2R R12, SR_CTAID.X ;  /* 0x00000000000c7919 */ /* 0x000ea20000002500 */
[----:B-1----:R-:W-:Y:S02]  /*50a0*/  IMAD.MOV.U32 R8, RZ, RZ, R16 ;  /* 0x000000ffff087224 */ /* 0x002fe400078e0010 */
[----:B------:R-:W-:Y:S01]  /*50b0*/  IMAD.MOV.U32 R9, RZ, RZ, R17 ;  /* 0x000000ffff097224 */ /* 0x000fe200078e0011 */
[----:B------:R-:W1:Y:S03]  /*50c0*/  S2R R18, SR_CTAID.Y ;  /* 0x0000000000127919 */ /* 0x000e660000002600 */
[----:B------:R-:W3:Y:S08]  /*50d0*/  LDC R0, c[0x0][0x630] ;  /* 0x00018c00ff007b82 */ /* 0x000ef00000000800 */
[----:B------:R-:W4:Y:S01]  /*50e0*/  LDC.64 R14, c[0x0][0x620] ;  /* 0x00018800ff0e7b82 */ /* 0x000f220000000a00 */
[----:B0-----:R-:W-:-:S04]  /*50f0*/  ISETP.NE.U32.AND P0, PT, R10, RZ, PT ;  /* 0x000000ff0a00720c */ /* 0x001fc80003f05070 */
[----:B------:R-:W-:-:S13]  /*5100*/  ISETP.NE.AND.EX P0, PT, R11, RZ, PT, P0 ;  /* 0x000000ff0b00720c */ /* 0x000fda0003f05300 */
[----:B-1234-:R-:W-:Y:S05]  /*5110*/  @!P0 BRA `(.L_x_100) ;  /* 0x0000000000288947 */ /* 0x01efea0003800000 */
[----:B------:R-:W0:Y:S02]  /*5120*/  LDC R3, c[0x0][0x634] ;  /* 0x00018d00ff037b82 */ /* 0x000e240000000800 */
[----:B0-----:R-:W-:-:S05]  /*5130*/  IADD3 R3, P0, R16, R3, RZ ;  /* 0x0000000310037210 */ /* 0x001fca0007f1e0ff */
        /* <DEDUP_REMOVED lines=8> */
.L_x_100:
[-CC-:B------:R-:W-:Y:S01]  /*51c0*/  SHF.R.U64 R19, R8, R0.reuse, R9.reuse ;  /* 0x0000000008137219 */ /* 0x180fe20000001209 */
[----:B------:R-:W0:Y:S01]  /*51d0*/  LDC.64 R24, c[0x0][0x640] ;  /* 0x00019000ff187b82 */ /* 0x000e220000000a00 */
[----:B------:R-:W-:Y:S01]  /*51e0*/  SHF.R.U32.HI R0, RZ, R0, R9 ;  /* 0x00000000ff007219 */ /* 0x000fe20000011609 */
[----:B------:R-:W-:Y:S01]  /*51f0*/  ULDC UR4, c[0x0][0x150] ;  /* 0x0000540000047ab9 */ /* 0x000fe20000000800 */
[----:B------:R-:W-:Y:S02]  /*5200*/  IADD3 R3, P0, RZ, -R19, RZ ;  /* 0x80000013ff037210 */ /* 0x000fe40007f1e0ff */
[----:B------:R-:W-:-:S03]  /*5210*/  I2FP.F32.U32 R7, R12 ;  /* 0x0000000c00077245 */ /* 0x000fc60000201000 */
[----:B------:R-:W1:Y:S01]  /*5220*/  LDC R6, c[0x0][0x618] ;  /* 0x00018600ff067b82 */ /* 0x000e620000000800 */
[----:B------:R-:W-:Y:S02]  /*5230*/  IMAD.X R5, RZ, RZ, ~R0, P0 ;  /* 0x000000ffff057224 */ /* 0x000fe400000e0e00 */
[----:B------:R-:W-:Y:S01]  /*5240*/  FMUL R7, R7, UR4 ;  /* 0x0000000407077c20 */ /* 0x000fe20008400000 */
[----:B------:R-:W-:Y:S01]  /*5250*/  ULDC UR4, c[0x0][0x154] ;  /* 0x0000550000047ab9 */ /* 0x000fe20000000800 */
[-C--:B------:R-:W-:Y:S02]  /*5260*/  IMAD R0, R5, R14.reuse, RZ ;  /* 0x0000000e05007224 */ /* 0x080fe400078e02ff */
[C---:B------:R-:W-:Y:S01]  /*5270*/  IMAD.WIDE.U32 R4, R3.reuse, R14, R16 ;  /* 0x0000000e03047225 */ /* 0x040fe200078e0010 */
[----:B------:R-:W2:Y:S01]  /*5280*/  LDC R8, c[0x0][0x608] ;  /* 0x00018200ff087b82 */ /* 0x000ea20000000800 */
[----:B------:R-:W3:Y:S02]  /*5290*/  F2I.U32.TRUNC.NTZ R7, R7 ;  /* 0x0000000700077305 */ /* 0x000ee4000020f000 */
[----:B------:R-:W-:Y:S01]  /*52a0*/  IMAD R3, R3, R15, R0 ;  /* 0x0000000f03037224 */ /* 0x000fe200078e0200 */
[----:B------:R-:W-:-:S03]  /*52b0*/  I2FP.F32.U32 R0, R18 ;  /* 0x0000001200007245 */ /* 0x000fc60000201000 */
[----:B------:R-:W-:Y:S01]  /*52c0*/  IMAD.IADD R3, R5, 0x1, R3 ;  /* 0x0000000105037824 */ /* 0x000fe200078e0203 */
[----:B------:R-:W4:Y:S01]  /*52d0*/  LDC R11, c[0x0][0x658] ;  /* 0x00019600ff0b7b82 */ /* 0x000f220000000800 */
[----:B0-----:R-:W-:-:S04]  /*52e0*/  ISETP.NE.U32.AND P0, PT, R24, RZ, PT ;  /* 0x000000ff1800720c */ /* 0x001fc80003f05070 */
[----:B------:R-:W-:-:S03]  /*52f0*/  ISETP.NE.AND.EX P0, PT, R25, RZ, PT, P0 ;  /* 0x000000ff1900720c */ /* 0x000fc60003f05300 */
[----:B------:R-:W0:Y:S01]  /*5300*/  LDC R9, c[0x0][0x144] ;  /* 0x00005100ff097b82 */ /* 0x000e220000000800 */
[-C--:B-1----:R-:W-:Y:S01]  /*5310*/  SHF.R.U64 R10, R4, R6.reuse, R3 ;  /* 0x00000006040a7219 */ /* 0x082fe20000001203 */
[----:B---3--:R-:W-:Y:S01]  /*5320*/  IMAD.MOV R7, RZ, RZ, -R7 ;  /* 0x000000ffff077224 */ /* 0x008fe200078e0a07 */
[----:B------:R-:W-:Y:S01]  /*5330*/  SHF.R.U32.HI R3, RZ, R6, R3 ;  /* 0x00000006ff037219 */ /* 0x000fe20000011603 */
[----:B------:R-:W-:-:S04]  /*5340*/  FMUL R6, R0, UR4 ;  /* 0x0000000400067c20 */ /* 0x000fc80008400000 */
[----:B------:R-:W1:Y:S01]  /*5350*/  LDC R21, c[0x0][0x148] ;  /* 0x00005200ff157b82 */ /* 0x000e620000000800 */
[----:B------:R3:W0:Y:S01]  /*5360*/  F2I.U32.TRUNC.NTZ R14, R6 ;  /* 0x00000006000e7305 */ /* 0x000622000020f000 */
[-CC-:B--2---:R-:W-:Y:S02]  /*5370*/  SHF.R.U64 R13, R10, R8.reuse, R3.reuse ;  /* 0x000000080a0d7219 */ /* 0x184fe40000001203 */
[----:B------:R-:W-:-:S04]  /*5380*/  SHF.R.U32.HI R0, RZ, R8, R3 ;  /* 0x00000008ff007219 */ /* 0x000fc80000011603 */
[----:B------:R-:W2:Y:S01]  /*5390*/  LDC R20, c[0x0][0x648] ;  /* 0x00019200ff147b82 */ /* 0x000ea20000000800 */
[-CC-:B----4-:R-:W-:Y:S02]  /*53a0*/  SHF.R.U64 R15, R13, R11.reuse, R0.reuse ;  /* 0x0000000b0d0f7219 */ /* 0x190fe40000001200 */
[----:B------:R-:W-:-:S03]  /*53b0*/  SHF.R.U32.HI R5, RZ, R11, R0 ;  /* 0x0000000bff057219 */ /* 0x000fc60000011600 */
[----:B------:R-:W-:Y:S02]  /*53c0*/  IMAD.MOV.U32 R4, RZ, RZ, R15 ;  /* 0x000000ffff047224 */ /* 0x000fe400078e000f */
[----:B------:R-:W4:Y:S01]  /*53d0*/  LDC R26, c[0x0][0x638] ;  /* 0x00018e00ff1a7b82 */ /* 0x000f220000000800 */
[----:B0-----:R-:W-:-:S07]  /*53e0*/  IMAD R22, R9, R7, R12 ;  /* 0x0000000709167224 */ /* 0x001fce00078e020c */
[----:B------:R-:W0:Y:S08]  /*53f0*/  LDC R27, c[0x0][0x610] ;  /* 0x00018400ff1b7b82 */ /* 0x000e300000000800 */
[----:B------:R-:W0:Y:S01]  /*5400*/  LDC R28, c[0x0][0x600] ;  /* 0x00018000ff1c7b82 */ /* 0x000e220000000800 */
[----:B-123--:R-:W-:Y:S05]  /*5410*/  @!P0 BRA `(.L_x_101) ;  /* 0x0000000000288947 */ /* 0x00efea0003800000 */
[----:B------:R-:W1:Y:S02]  /*5420*/  LDC R0, c[0x0][0x64c] ;  /* 0x00019300ff007b82 */ /* 0x000e640000000800 */
[----:B-1----:R-:W-:-:S05]  /*5430*/  IADD3 R3, P0, R15, R0, RZ ;  /* 0x000000000f037210 */ /* 0x002fca0007f1e0ff */
        /* <DEDUP_REMOVED lines=8> */
.L_x_101:
[----:B------:R-:W-:Y:S01]  /*54c0*/  ISETP.NE.AND P0, PT, R2, 0x1, PT ;  /* 0x000000010200780c */ /* 0x000fe20003f05270 */
[----:B------:R-:W-:Y:S01]  /*54d0*/  IMAD.MOV R14, RZ, RZ, -R14 ;  /* 0x000000ffff0e7224 */ /* 0x000fe200078e0a0e */
[----:B------:R-:W-:Y:S02]  /*54e0*/  SHF.R.U64 R0, R4, R20, R5 ;  /* 0x0000001404007219 */ /* 0x000fe40000001205 */
[----:B------:R-:W-:Y:S02]  /*54f0*/  LOP3.LUT R3, R13, R70, RZ, 0xc0, !PT ;  /* 0x000000460d037212 */ /* 0x000fe400078ec0ff */
[----:B------:R-:W-:Y:S01]  /*5500*/  LOP3.LUT R5, R10, R69, RZ, 0xc0, !PT ;  /* 0x000000450a057212 */ /* 0x000fe200078ec0ff */
[----:B------:R-:W-:Y:S02]  /*5510*/  IMAD.MOV R4, RZ, RZ, -R0 ;  /* 0x000000ffff047224 */ /* 0x000fe400078e0a00 */
[----:B------:R-:W-:Y:S02]  /*5520*/  IMAD R3, R66, R0, R3 ;  /* 0x0000000042037224 */ /* 0x000fe400078e0203 */
[----:B----4-:R-:W-:-:S02]  /*5530*/  IMAD R0, R4, R26, R15 ;  /* 0x0000001a04007224 */ /* 0x010fc400078e020f */
[----:B------:R-:W-:Y:S02]  /*5540*/  @P0 IMAD R22, R21, R14, R18 ;  /* 0x0000000e15160224 */ /* 0x000fe400078e0212 */
[----:B------:R-:W-:Y:S02]  /*5550*/  IMAD.MOV.U32 R4, RZ, RZ, 0x1 ;  /* 0x00000001ff047424 */ /* 0x000fe400078e00ff */
[----:B0-----:R-:W-:Y:S02]  /*5560*/  IMAD R22, R3, R27, R22 ;  /* 0x0000001b03167224 */ /* 0x001fe400078e0216 */
[----:B------:R-:W-:Y:S01]  /*5570*/  IMAD R3, R0, R28, R5 ;  /* 0x0000001c00037224 */ /* 0x000fe200078e0205 */
[----:B------:R-:W-:-:S04]  /*5580*/  PRMT R0, R4, 0x7610, R0 ;  /* 0x0000761004007816 */ /* 0x000fc80000000000 */
[----:B------:R-:W-:Y:S02]  /*5590*/  SEL R18, R3, R22, !P0 ;  /* 0x0000001603127207 */ /* 0x000fe40004000000 */
[----:B------:R-:W-:-:S07]  /*55a0*/  SEL R22, R22, R3, !P0 ;  /* 0x0000000316167207 */ /* 0x000fce0004000000 */
.L_x_99:
[----:B------:R-:W-:Y:S01]  /*55b0*/  LOP3.LUT P0, RZ, R0, 0xff, RZ, 0xc0, !PT ;  /* 0x000000ff00ff7812 */ /* 0x000fe2000780c0ff */
[----:B------:R-:W-:Y:S01]  /*55c0*/  UIMAD.WIDE.U32 UR4, UR36, -0x55555555, URZ ;  /* 0xaaaaaaab240478a5 */ /* 0x000fe2000f8e003f */
[----:B------:R-:W-:-:S03]  /*55d0*/  LOP3.LUT R75, R75, 0x1, RZ, 0x3c, !PT ;  /* 0x000000014b4b7812 */ /* 0x000fc600078e3cff */
[----:B------:R-:W-:-:S04]  /*55e0*/  USHF.R.U32.HI UR4, URZ, 0x1, UR5 ;  /* 0x000000013f047899 */ /* 0x000fc80008011605 */
[----:B------:R-:W-:-:S04]  /*55f0*/  UIMAD UR36, UR4, -0x3, UR36 ;  /* 0xfffffffd042478a4 */ /* 0x000fc8000f8e0224 */
[----:B------:R-:W-:Y:S08]  /*5600*/  @P0 BRA `(.L_x_102) ;  /* 0xffffffc000740947 */ /* 0x000ff0000383ffff */
[----:B------:R-:W-:Y:S05]  /*5610*/  EXIT ;  /* 0x000000000000794d */ /* 0x000fea0003800000 */
.L_x_17:
[----:B------:R-:W-:-:S08]  /*5620*/  ISETP.NE.AND P0, PT, R9, RZ, PT ;  /* 0x000000ff0900720c */ /* 0x000fd00003f05270 */
[----:B0-----:R-:W0:-:S00]  /*5630*/  USETMAXREG.DEALLOC.CTAPOOL 0x28 ;  /* 0x00000028000079c8 */ /* 0x001e0000080e0500 */
[----:B------:R-:W-:Y:S05]  /*5640*/  @P0 EXIT ;  /* 0x000000000000094d */ /* 0x000fea0003800000 */
[----:B0-----:R-:W-:Y:S01]  /*5650*/  LOP3.LUT P0, RZ, R3, 0xff, RZ, 0xc0, !PT ;  /* 0x000000ff03ff7812 */ /* 0x001fe2000780c0ff */
[----:B------:R-:W-:Y:S02]  /*5660*/  IMAD.MOV.U32 R3, RZ, RZ, 0x1 ;  /* 0x00000001ff037424 */ /* 0x000fe400078e00ff */
[----:B------:R-:W-:-:S10]  /*5670*/  IMAD.MOV.U32 R8, RZ, RZ, RZ ;  /* 0x000000ffff087224 */ /* 0x000fd400078e00ff */
[----:B------:R-:W-:Y:S05]  /*5680*/  @!P0 BRA `(.L_x_103) ;  /* 0x0000000c00ec8947 */ /* 0x000fea0003800000 */
[----:B------:R-:W0:Y:S01]  /*5690*/  S2UR UR7, SR_CgaCtaId ;  /* 0x00000000000779c3 */ /* 0x000e220000008800 */
[----:B------:R-:W-:Y:S01]  /*56a0*/  UMOV UR9, 0x1 ;  /* 0x0000000100097882 */ /* 0x000fe20000000000 */
[----:B------:R-:W-:Y:S01]  /*56b0*/  LOP3.LUT P0, RZ, R4, 0x1f, RZ, 0xc0, !PT ;  /* 0x0000001f04ff7812 */ /* 0x000fe2000780c0ff */
[----:B------:R-:W-:Y:S01]  /*56c0*/  ULDC UR5, c[0x0][0x658] ;  /* 0x0001960000057ab9 */ /* 0x000fe20000000800 */
[----:B------:R-:W-:Y:S01]  /*56d0*/  UMOV UR8, 0xffffffff ;  /* 0xffffffff00087882 */ /* 0x000fe20000000000 */
[----:B------:R-:W-:Y:S01]  /*56e0*/  BSSY B0, `(.L_x_103) ;  /* 0x00000f5000007945 */ /* 0x000fe20003800000 */
[----:B------:R-:W-:Y:S01]  /*56f0*/  USHF.L.U32 UR8, UR8, UR5, URZ ;  /* 0x0000000508087299 */ /* 0x000fe2000800063f */
[C---:B------:R-:W-:Y:S01]  /*5700*/  ISETP.NE.AND P2, PT, R5.reuse, RZ, PT ;  /* 0x000000ff0500720c */ /* 0x040fe20003f45270 */
[----:B------:R-:W-:Y:S01]  /*5710*/  UMOV UR30, 0x5 ;  /* 0x00000005001e7882 */ /* 0x000fe20000000000 */
[----:B------:R-:W-:Y:S01]  /*5720*/  ISETP.NE.OR P0, PT, R5, RZ, !P0 ;  /* 0x000000ff0500720c */ /* 0x000fe20004705670 */
[----:B------:R-:W-:Y:S01]  /*5730*/  IMAD.MOV.U32 R10, RZ, RZ, 0x1 ;  /* 0x00000001ff0a7424 */ /* 0x000fe200078e00ff */
[----:B------:R-:W-:Y:S01]  /*5740*/  LOP3.LUT R9, R23, 0x2, RZ, 0xfc, !PT ;  /* 0x0000000217097812 */ /* 0x000fe200078efcff */
[----:B------:R-:W-:Y:S01]  /*5750*/  IMAD.MOV.U32 R3, RZ, RZ, 0x1 ;  /* 0x00000001ff037424 */ /* 0x000fe200078e00ff */
[----:B------:R-:W-:Y:S01]  /*5760*/  ULDC UR4, c[0x0][0x600] ;  /* 0x0001800000047ab9 */ /* 0x000fe20000000800 */
[----:B------:R-:W-:Y:S01]  /*5770*/  IMAD.MOV.U32 R8, RZ, RZ, RZ ;  /* 0x000000ffff087224 */ /* 0x000fe200078e00ff */
[----:B------:R-:W-:-:S02]  /*5780*/  UIADD3 UR38, UR37, 0x1, URZ ;  /* 0x0000000125267890 */ /* 0x000fc4000fffe03f */
[----:B------:R-:W-:Y:S02]  /*5790*/  UIADD3 UR4, UR4, -0x1, URZ ;  /* 0xffffffff04047890 */ /* 0x000fe4000fffe03f */
[----:B------:R-:W-:Y:S02]  /*57a0*/  USHF.L.U32 UR5, UR9, UR5, URZ ;  /* 0x0000000509057299 */ /* 0x000fe4000800063f */
[----:B------:R-:W-:Y:S02]  /*57b0*/  ULOP3.LUT UR21, URZ, UR8, URZ, 0x33, !UPT ;  /* 0x000000083f157292 */ /* 0x000fe4000f8e333f */
[----:B0-----:R-:W-:Y:S02]  /*57c0*/  ULOP3.LUT UR6, UR7, 0x1, URZ, 0xc0, !UPT ;  /* 0x0000000107067892 */ /* 0x001fe4000f8ec03f */
[----:B------:R-:W-:Y:S02]  /*57d0*/  USHF.R.U32.HI UR39, URZ, 0x1, UR7 ;  /* 0x000000013f277899 */ /* 0x000fe40008011607 */
[----:B------:R-:W-:-:S02]  /*57e0*/  USHF.L.U32 UR13, UR7, 0x5, URZ ;  /* 0x00000005070d7899 */ /* 0x000fc4000800063f */
[----:B------:R-:W-:Y:S02]  /*57f0*/  USHF.L.U32 UR45, UR7, 0xa, URZ ;  /* 0x0000000a072d7899 */ /* 0x000fe4000800063f */
[----:B------:R-:W-:Y:S02]  /*5800*/  ULOP3.LUT UR7, UR7, 0xfffffffe, URZ, 0xc0, !UPT ;  /* 0xfffffffe07077892 */ /* 0x000fe4000f8ec03f */
[----:B------:R-:W-:Y:S02]  /*5810*/  UISETP.GT.U32.AND UP0, UPT, UR6, 0xffff, UPT ;  /* 0x0000ffff0600788c */ /* 0x000fe4000bf04070 */
[----:B------:R-:W-:Y:S02]  /*5820*/  USHF.L.U32 UR29, UR9, UR7, URZ ;  /* 0x00000007091d7299 */ /* 0x000fe4000800063f */
[----:B------:R-:W-:Y:S02]  /*5830*/  ULOP3.LUT UR7, UR7, 0x1, URZ, 0xfc, !UPT ;  /* 0x0000000107077892 */ /* 0x000fe4000f8efc3f */
[----:B------:R-:W-:-:S02]  /*5840*/  USEL UR6, UR6, 0xffff, !UP0 ;  /* 0x0000ffff06067887 */ /* 0x000fc4000c000000 */
[----:B------:R-:W-:Y:S02]  /*5850*/  USHF.L.U32 UR7, UR9, UR7, URZ ;  /* 0x0000000709077299 */ /* 0x000fe4000800063f */
[----:B------:R-:W-:Y:S02]  /*5860*/  ULOP3.LUT UR6, UR6, 0xffff, URZ, 0xc0, !UPT ;  /* 0x0000ffff06067892 */ /* 0x000fe4000f8ec03f */
[----:B------:R-:W-:Y:S02]  /*5870*/  ULOP3.LUT UR29, UR29, UR7, URZ, 0xfc, !UPT ;  /* 0x000000071d1d7292 */ /* 0x000fe4000f8efc3f */
[----:B------:R-:W-:Y:S02]  /*5880*/  USHF.L.U32 UR30, UR30, UR6, URZ ;  /* 0x000000061e1e7299 */ /* 0x000fe4000800063f */
[----:B------:R-:W-:Y:S01]  /*5890*/  ULOP3.LUT UR13, UR13, 0x20, URZ, 0xc0, !UPT ;  /* 0x000000200d0d7892 */ /* 0x000fe2000f8ec03f */
[----:B------:R-:W-:-:S11]  /*58a0*/  ULDC.64 UR6, c[0x0][0x198] ;  /* 0x0000660000067ab9 */ /* 0x000fd60000000a00 */
.L_x_115:
[----:B------:R-:W-:-:S03]  /*58b0*/  UMOV UR8, 0xffffffff ;  /* 0xffffffff00087882 */ /* 0x000fc60000000000 */
[----:B------:R-:W-:Y:S05]  /*58c0*/  BRA.DIV UR8, `(.L_x_104) ;  /* 0x0000001208547947 */ /* 0x000fea000b800000 */
[----:B------:R-:W-:-:S13]  /*58d0*/  ELECT P6, URZ, PT ;  /* 0x00000000003f782f */ /* 0x000fda00038c0000 */
.L_x_127:
[----:B------:R-:W0:Y:S01]  /*58e0*/  LDC R4, c[0x0][0x28c] ;  /* 0x0000a300ff047b82 */ /* 0x000e220000000800 */
[----:B------:R-:W-:Y:S01]  /*58f0*/  BSSY B1, `(.L_x_105) ;  /* 0x000005f000017945 */ /* 0x000fe20003800000 */
[----:B0-----:R-:W-:-:S13]  /*5900*/  ISETP.LT.OR P6, PT, R4, 0x1, !P6 ;  /* 0x000000010400780c */ /* 0x001fda00077c1670 */
[----:B------:R-:W-:Y:S05]  /*5910*/  @P6 BRA `(.L_x_106) ;  /* 0x0000000400706947 */ /* 0x000fea0003800000 */
[----:B------:R-:W-:Y:S01]  /*5920*/  LEA R22, R22, UR39, 0x1 ;  /* 0x0000002716167c11 */ /* 0x000fe2000f8e08ff */
[----:B------:R-:W-:Y:S01]  /*5930*/  IMAD.MOV.U32 R13, RZ, RZ, RZ ;  /* 0x000000ffff0d7224 */ /* 0x000fe200078e00ff */
[----:B------:R-:W-:Y:S01]  /*5940*/  LEA R18, R18, UR13, 0x6 ;  /* 0x0000000d12127c11 */ /* 0x000fe2000f8e30ff */
[----:B------:R-:W-:Y:S02]  /*5950*/  IMAD.U32 R14, RZ, RZ, UR38 ;  /* 0x00000026ff0e7e24 */ /* 0x000fe4000f8e00ff */
[----:B------:R-:W-:Y:S02]  /*5960*/  IMAD.MOV.U32 R4, RZ, RZ, R3 ;  /* 0x000000ffff047224 */ /* 0x000fe400078e0003 */
[----:B------:R-:W-:Y:S02]  /*5970*/  IMAD.MOV.U32 R5, RZ, RZ, R8 ;  /* 0x000000ffff057224 */ /* 0x000fe400078e0008 */
[----:B------:R-:W-:-:S07]  /*5980*/  IMAD.SHL.U32 R22, R22, 0x20, RZ ;  /* 0x0000002016167824 */ /* 0x000fce00078e00ff */
.L_x_110:
[----:B------:R-:W0:Y:S01]  /*5990*/  S2R R7, SR_CgaCtaId ;  /* 0x0000000000077919 */ /* 0x000e220000008800 */
[----:B------:R-:W-:-:S04]  /*59a0*/  MOV R6, 0x400 ;  /* 0x0000040000067802 */ /* 0x000fc80000000f00 */
[----:B0-----:R-:W-:Y:S02]  /*59b0*/  LEA R12, R7, R6, 0x18 ;  /* 0x00000006070c7211 */ /* 0x001fe400078ec0ff */
[----:B------:R-:W-:Y:S01]  /*59c0*/  SHF.L.U32 R6, R4, 0x1f, RZ ;  /* 0x0000001f04067819 */ /* 0x000fe200000006ff */
[----:B------:R-:W0:Y:S02]  /*59d0*/  @!P2 LDC R7, c[0x0][0x500] ;  /* 0x00014000ff07ab82 */ /* 0x000e240000000800 */
[----:B------:R-:W-:-:S04]  /*59e0*/  IMAD R11, R5, 0x8, R12 ;  /* 0x00000008050b7824 */ /* 0x000fc800078e020c */
[----:B------:R-:W1:Y:S02]  /*59f0*/  SYNCS.PHASECHK.TRANS64.TRYWAIT P1, [R11+URZ+0x18], R6 ;  /* 0x000018060b0075a7 */ /* 0x000e64000802017f */
[----:B-1----:R-:W-:Y:S05]  /*5a00*/  @!P1 BRA `(.L_x_107) ;  /* 0x0000001000249947 */ /* 0x002fea0003800000 */
.L_x_128:
[----:B-1----:R-:W-:Y:S01]  /*5a10*/  PRMT R6, R9, 0x9910, RZ ;  /* 0x0000991009067816 */ /* 0x002fe200000000ff */
[----:B0-----:R0:W-:Y:S03]  /*5a20*/  @!P2 SYNCS.ARRIVE.TRANS64 RZ, [R11+URZ], R7 ;  /* 0x000000070bffa9a7 */ /* 0x0011e6000800003f */
[----:B------:R-:W-:-:S13]  /*5a30*/  ISETP.NE.AND P1, PT, R6, 0x2, PT ;  /* 0x000000020600780c */ /* 0x000fda0003f25270 */
[----:B0-----:R-:W-:Y:S05]  /*5a40*/  @P1 BRA `(.L_x_108) ;  /* 0x0000000000041947 */ /* 0x001fea0003800000 */
[----:B------:R-:W-:Y:S01]  /*5a50*/  BPT.TRAP 0x1 ;  /* 0x000000040000795c */ /* 0x000fe20000300000 */
.L_x_108:
[----:B------:R-:W-:Y:S05]  /*5a60*/  @P0 BRA `(.L_x_109) ;  /* 0x0000000000040947 */ /* 0x000fea0003800000 */
[----:B------:R-:W-:Y:S01]  /*5a70*/  BPT.TRAP 0x1 ;  /* 0x000000040000795c */ /* 0x000fe20000300000 */
.L_x_109:
[----:B------:R-:W-:Y:S01]  /*5a80*/  R2UR UR8, R5 ;  /* 0x00000000050872ca */ /* 0x000fe200000e0000 */
[----:B------:R-:W-:Y:S01]  /*5a90*/  UIADD3 UR46, UP0, UR6, 0xf0, URZ ;  /* 0x000000f0062e7890 */ /* 0x000fe2000ff1e03f */
[----:B------:R-:W-:Y:S01]  /*5aa0*/  R2UR UR18, R12 ;  /* 0x000000000c1272ca */ /* 0x000fe200000e0000 */
[----:B------:R-:W-:Y:S01]  /*5ab0*/  UPRMT UR53, URZ, 0x5410, UR30 ;  /* 0x000054103f357896 */ /* 0x000fe2000800001e */
[----:B------:R-:W-:Y:S01]  /*5ac0*/  R2UR UR10, R13 ;  /* 0x000000000d0a72ca */ /* 0x000fe200000e0000 */
[----:B------:R-:W-:Y:S01]  /*5ad0*/  UIADD3.X UR47, URZ, UR7, URZ, UP0, !UPT ;  /* 0x000000073f2f7290 */ /* 0x000fe200087fe43f */
[----:B------:R-:W-:Y:S01]  /*5ae0*/  R2UR UR9, R11 ;  /* 0x000000000b0972ca */ /* 0x000fe200000e0000 */
[----:B------:R-:W-:Y:S01]  /*5af0*/  VIADD R14, R14, 0xffffffff ;  /* 0xffffffff0e0e7836 */ /* 0x000fe20000000000 */
[----:B------:R-:W-:Y:S01]  /*5b00*/  R2UR UR11, R22 ;  /* 0x00000000160b72ca */ /* 0x000fe200000e0000 */
[----:B------:R-:W-:Y:S01]  /*5b10*/  UIADD3 UR22, UP1, UR6, 0x1f0, URZ ;  /* 0x000001f006167890 */ /* 0x000fe2000ff3e03f */
[----:B------:R-:W-:Y:S01]  /*5b20*/  R2UR UR12, R19 ;  /* 0x00000000130c72ca */ /* 0x000fe200000e0000 */
[----:B------:R-:W-:Y:S01]  /*5b30*/  UMOV UR14, 0x0 ;  /* 0x00000000000e7882 */ /* 0x000fe20000000000 */
[----:B------:R-:W-:Y:S01]  /*5b40*/  R2UR UR35, R18 ;  /* 0x00000000122372ca */ /* 0x000fe200000e0000 */
[----:B------:R-:W-:Y:S01]  /*5b50*/  USHF.L.U32 UR8, UR8, 0xd, URZ ;  /* 0x0000000d08087899 */ /* 0x000fe2000800063f */
[----:B------:R-:W-:Y:S01]  /*5b60*/  ISETP.GT.AND P3, PT, R14, 0x1, PT ;  /* 0x000000010e00780c */ /* 0x000fe20003f64270 */
[----:B------:R-:W-:Y:S01]  /*5b70*/  UMOV UR15, 0x10000000 ;  /* 0x10000000000f7882 */ /* 0x000fe20000000000 */
[----:B------:R-:W-:Y:S01]  /*5b80*/  UIADD3.X UR23, URZ, UR7, URZ, UP1, !UPT ;  /* 0x000000073f177290 */ /* 0x000fe20008ffe43f */
[----:B------:R-:W-:Y:S01]  /*5b90*/  VIADD R5, R5, 0x1 ;  /* 0x0000000105057836 */ /* 0x000fe20000000000 */
[----:B------:R-:W-:Y:S01]  /*5ba0*/  ULEA UR16, UR39, UR8, 0xa ;  /* 0x0000000827107291 */ /* 0x000fe2000f8e503f */
[----:B------:R-:W-:Y:S01]  /*5bb0*/  VIADD R13, R13, 0x80 ;  /* 0x000000800d0d7836 */ /* 0x000fe20000000000 */
[----:B------:R-:W-:-:S02]  /*5bc0*/  ULOP3.LUT UR8, UR8, 0x400, UR45, 0xf8, !UPT ;  /* 0x0000040008087892 */ /* 0x000fc4000f8ef82d */
[----:B------:R-:W-:Y:S01]  /*5bd0*/  ULEA UR16, UR16, UR18, 0x2 ;  /* 0x0000001210107291 */ /* 0x000fe2000f8e103f */
[C---:B------:R-:W-:Y:S01]  /*5be0*/  ISETP.NE.AND P1, PT, R5.reuse, 0x3, PT ;  /* 0x000000030500780c */ /* 0x040fe20003f25270 */
[----:B------:R-:W-:Y:S02]  /*5bf0*/  ULEA UR18, UR8, UR18, 0x2 ;  /* 0x0000001208127291 */ /* 0x000fe4000f8e103f */
[----:B------:R-:W-:Y:S01]  /*5c00*/  UIADD3 UR8, UR16, 0x100, URZ ;  /* 0x0000010010087890 */ /* 0x000fe2000fffe03f */
[----:B------:R-:W-:Y:S01]  /*5c10*/  SEL R7, RZ, 0x1, P1 ;  /* 0x00000001ff077807 */ /* 0x000fe20000800000 */
[----:B------:R-:W-:Y:S01]  /*5c20*/  UIADD3 UR58, UR10, 0x20, URZ ;  /* 0x000000200a3a7890 */ /* 0x000fe2000fffe03f */
[----:B------:R-:W-:Y:S01]  /*5c30*/  SEL R5, R5, RZ, P1 ;  /* 0x000000ff05057207 */ /* 0x000fe20000800000 */
[----:B------:R-:W-:Y:S01]  /*5c40*/  UIADD3 UR56, UR16, 0x2100, URZ ;  /* 0x0000210010387890 */ /* 0x000fe2000fffe03f */
[----:B------:R-:W-:Y:S01]  /*5c50*/  LOP3.LUT R4, R4, R7, RZ, 0x3c, !PT ;  /* 0x0000000704047212 */ /* 0x000fe200078e3cff */
[----:B------:R-:W-:-:S02]  /*5c60*/  UIADD3 UR50, UR10, 0x40, URZ ;  /* 0x000000400a327890 */ /* 0x000fc4000fffe03f */
[----:B------:R-:W-:Y:S01]  /*5c70*/  UIADD3 UR48, UR16, 0x4100, URZ ;  /* 0x0000410010307890 */ /* 0x000fe2000fffe03f */
[----:B------:R0:W-:Y:S01]  /*5c80*/  UTMALDG.3D.MULTICAST [UR8], [UR46], UR53, desc[UR14] ;  /* 0x00000e082e0073b4 */ /* 0x0001e20008011835 */
[----:B------:R-:W-:Y:S02]  /*5c90*/  UIADD3 UR42, UR10, 0x60, URZ ;  /* 0x000000600a2a7890 */ /* 0x000fe4000fffe03f */
[----:B------:R-:W-:Y:S02]  /*5ca0*/  UIADD3 UR40, UR16, 0x6100, URZ ;  /* 0x0000610010287890 */ /* 0x000fe4000fffe03f */
[----:B------:R-:W-:Y:S02]  /*5cb0*/  UPRMT UR31, URZ, 0x5410, UR29 ;  /* 0x000054103f1f7896 */ /* 0x000fe4000800001d */
[----:B------:R-:W-:Y:S02]  /*5cc0*/  UIADD3 UR32, UR18, 0x18100, URZ ;  /* 0x0001810012207890 */ /* 0x000fe4000fffe03f */
[----:B------:R-:W-:-:S02]  /*5cd0*/  UIADD3 UR24, UR18, 0x1a100, URZ ;  /* 0x0001a10012187890 */ /* 0x000fc4000fffe03f */
[----:B------:R-:W-:Y:S01]  /*5ce0*/  UIADD3 UR16, UR18, 0x1c100, URZ ;  /* 0x0001c10012107890 */ /* 0x000fe2000fffe03f */
[----:B------:R-:W-:Y:S01]  /*5cf0*/  UMOV UR57, UR9 ;  /* 0x0000000900397c82 */ /* 0x000fe20008000000 */
        /* <DEDUP_REMOVED lines=8> */
[----:B------:R1:W-:Y:S01]  /*5d80*/  UTMALDG.3D.MULTICAST [UR56], [UR46], UR53, desc[UR14] ;  /* 0x00000e382e0073b4 */ /* 0x0003e20008011835 */
[----:B------:R-:W-:Y:S01]  /*5d90*/  UMOV UR33, UR9 ;  /* 0x0000000900217c82 */ /* 0x000fe20008000000 */
[----:B------:R-:W-:Y:S01]  /*5da0*/  UMOV UR34, UR10 ;  /* 0x0000000a00227c82 */ /* 0x000fe20008000000 */
[----:B------:R-:W-:Y:S01]  /*5db0*/  UMOV UR36, UR12 ;  /* 0x0000000c00247c82 */ /* 0x000fe20008000000 */
[----:B0-----:R-:W-:Y:S01]  /*5dc0*/  UIADD3 UR8, UR18, 0x1e100, URZ ;  /* 0x0001e10012087890 */ /* 0x001fe2000fffe03f */
[----:B------:R-:W-:Y:S01]  /*5dd0*/  UMOV UR25, UR9 ;  /* 0x0000000900197c82 */ /* 0x000fe20008000000 */
[----:B------:R-:W-:Y:S01]  /*5de0*/  UMOV UR27, UR35 ;  /* 0x00000023001b7c82 */ /* 0x000fe20008000000 */
[----:B------:R1:W-:Y:S01]  /*5df0*/  UTMALDG.3D.MULTICAST [UR48], [UR46], UR53, desc[UR14] ;  /* 0x00000e302e0073b4 */ /* 0x0003e20008011835 */
        /* <DEDUP_REMOVED lines=9> */
[----:B------:R1:W-:Y:S01]  /*5e90*/  UTMALDG.3D.MULTICAST [UR32], [UR22], UR31, desc[UR14] ;  /* 0x00000e20160073b4 */ /* 0x0003e2000801181f */
[----:B------:R1:W-:Y:S01]  /*5ea0*/  UTMALDG.3D.MULTICAST [UR24], [UR22], UR31, desc[UR14] ;  /* 0x00000e18160073b4 */ /* 0x0003e2000801181f */
[----:B------:R1:W-:Y:S01]  /*5eb0*/  UTMALDG.3D.MULTICAST [UR16], [UR22], UR31, desc[UR14] ;  /* 0x00000e10160073b4 */ /* 0x0003e2000801181f */
[----:B------:R1:W-:Y:S02]  /*5ec0*/  UTMALDG.3D.MULTICAST [UR8], [UR22], UR31, desc[UR14] ;  /* 0x00000e08160073b4 */ /* 0x0003e4000801181f */
[----:B-1----:R-:W-:Y:S05]  /*5ed0*/  @P3 BRA `(.L_x_110) ;  /* 0xfffffff800ac3947 */ /* 0x002fea000383ffff */
.L_x_106:
[----:B------:R-:W-:Y:S05]  /*5ee0*/  BSYNC B1 ;  /* 0x0000000000017941 */ /* 0x000fea0003800000 */
.L_x_105:
[----:B------:R-:W2:Y:S01]  /*5ef0*/  LDL.64 R20, [R1] ;  /* 0x0000000001147983 */ /* 0x000ea20000100a00 */
[----:B------:R-:W-:Y:S01]  /*5f00*/  LOP3.LUT P4, RZ, R10, 0xff, RZ, 0xc0, !PT ;  /* 0x000000ff0aff7812 */ /* 0x000fe2000788c0ff */
[----:B------:R-:W-:Y:S01]  /*5f10*/  VIADD R7, R8, UR37 ;  /* 0x0000002508077c36 */ /* 0x000fe20008000000 */
[----:B------:R-:W-:Y:S01]  /*5f20*/  ULDC.64 UR8, c[0x0][0x650] ;  /* 0x0001940000087ab9 */ /* 0x000fe20000000a00 */
[----:B------:R-:W-:Y:S01]  /*5f30*/  IMAD.U32 R8, RZ, RZ, UR37 ;  /* 0x00000025ff087e24 */ /* 0x000fe2000f8e00ff */
[----:B------:R-:W-:Y:S01]  /*5f40*/  UISETP.GE.U32.AND UP0, UPT, UR37, 0x3, UPT ;  /* 0x000000032500788c */ /* 0x000fe2000bf06070 */
[----:B------:R-:W-:Y:S01]  /*5f50*/  BSSY B1, `(.L_x_111) ;  /* 0x000006b000017945 */ /* 0x000fe20003800000 */
[----:B------:R-:W-:Y:S01]  /*5f60*/  ISETP.GT.U32.AND P1, PT, R7, 0x2, PT ;  /* 0x000000020700780c */ /* 0x000fe20003f24070 */
[----:B------:R-:W-:Y:S01]  /*5f70*/  IMAD.MOV.U32 R22, RZ, RZ, -0x1 ;  /* 0xffffffffff167424 */ /* 0x000fe200078e00ff */
[----:B------:R-:W-:Y:S01]  /*5f80*/  PRMT R10, RZ, 0x7610, R10 ;  /* 0x00007610ff0a7816 */ /* 0x000fe2000000000a */
[----:B------:R-:W-:Y:S01]  /*5f90*/  IMAD.MOV.U32 R18, RZ, RZ, -0x1 ;  /* 0xffffffffff127424 */ /* 0x000fe200078e00ff */
[----:B------:R-:W-:Y:S01]  /*5fa0*/  ISETP.LT.U32.AND P1, PT, R8, 0x3, P1 ;  /* 0x000000030800780c */ /* 0x000fe20000f21070 */
[----:B------:R-:W-:Y:S01]  /*5fb0*/  IMAD.MOV.U32 R19, RZ, RZ, -0x1 ;  /* 0xffffffffff137424 */ /* 0x000fe200078e00ff */
[----:B------:R-:W-:Y:S01]  /*5fc0*/  PLOP3.LUT P3, PT, PT, PT, UP0, 0x80, 0x0 ;  /* 0x000000000000781c */ /* 0x000fe20003f6f008 */
[----:B------:R-:W0:Y:S01]  /*5fd0*/  @P4 S2R R5, SR_CgaCtaId ;  /* 0x0000000000054919 */ /* 0x000e220000008800 */
[----:B------:R-:W-:-:S04]  /*5fe0*/  @P4 MOV R4, 0x400 ;  /* 0x0000040000044802 */ /* 0x000fc80000000f00 */
[----:B0-----:R-:W-:Y:S01]  /*5ff0*/  @P4 LEA R6, R5, R4, 0x18 ;  /* 0x0000000405064211 */ /* 0x001fe200078ec0ff */
[----:B------:R-:W-:Y:S01]  /*6000*/  IMAD.WIDE.U32 R4, R7, -0x55555555, RZ ;  /* 0xaaaaaaab07047825 */ /* 0x000fe200078e00ff */
[----:B------:R-:W-:Y:S02]  /*6010*/  SEL R4, RZ, 0x1, !P1 ;  /* 0x00000001ff047807 */ /* 0x000fe40004800000 */
[----:B------:R0:W-:Y:S02]  /*6020*/  @P4 SYNCS.ARRIVE.TRANS64.A1T0 RZ, [R6+URZ+0x68], RZ ;  /* 0x000068ff06ff49a7 */ /* 0x0001e4000810003f */
[----:B------:R-:W-:Y:S02]  /*6030*/  LOP3.LUT R3, R3, R4, RZ, 0x3c, !PT ;  /* 0x0000000403037212 */ /* 0x000fe400078e3cff */
[----:B------:R-:W-:Y:S02]  /*6040*/  PRMT R4, RZ, 0x7610, R4 ;  /* 0x00007610ff047816 */ /* 0x000fe40000000004 */
[----:B0-----:R-:W-:-:S04]  /*6050*/  SHF.R.U32.HI R6, RZ, 0x1, R5 ;  /* 0x00000001ff067819 */ /* 0x001fc80000011605 */
[----:B------:R-:W-:Y:S01]  /*6060*/  @P3 LOP3.LUT R3, R3, 0x1, R6, 0x78, !PT ;  /* 0x0000000103033812 */ /* 0x000fe200078e7806 */
[----:B------:R-:W-:Y:S01]  /*6070*/  IMAD R8, R6, -0x3, R7 ;  /* 0xfffffffd06087824 */ /* 0x000fe200078e0207 */
[----:B--2---:R-:W-:-:S04]  /*6080*/  IADD3 R16, P4, R16, R20, RZ ;  /* 0x0000001410107210 */ /* 0x004fc80007f9e0ff */
[----:B------:R-:W-:Y:S01]  /*6090*/  ISETP.GE.U32.AND P1, PT, R16, UR8, PT ;  /* 0x0000000810007c0c */ /* 0x000fe2000bf26070 */
[----:B------:R-:W-:-:S05]  /*60a0*/  IMAD.X R17, R17, 0x1, R0, P4 ;  /* 0x0000000111117824 */ /* 0x000fca00020e0600 */
[----:B------:R-:W-:-:S13]  /*60b0*/  ISETP.GE.U32.AND.EX P1, PT, R17, UR9, PT, P1 ;  /* 0x0000000911007c0c */ /* 0x000fda000bf26110 */
[----:B------:R-:W-:Y:S05]  /*60c0*/  @P1 BRA `(.L_x_112) ;  /* 0x00000004004c1947 */ /* 0x000fea0003800000 */
[----:B------:R-:W0:Y:S01]  /*60d0*/  S2R R12, SR_CTAID.X ;  /* 0x00000000000c7919 */ /* 0x000e220000002500 */
[----:B------:R-:W-:Y:S01]  /*60e0*/  ULDC.64 UR8, c[0x0][0x628] ;  /* 0x00018a0000087ab9 */ /* 0x000fe20000000a00 */
[----:B------:R-:W1:Y:S01]  /*60f0*/  LDC R13, c[0x0][0x144] ;  /* 0x00005100ff0d7b82 */ /* 0x000e620000000800 */
[----:B------:R-:W-:Y:S01]  /*6100*/  ISETP.NE.U32.AND P1, PT, RZ, UR8, PT ;  /* 0x00000008ff007c0c */ /* 0x000fe2000bf25070 */
[----:B------:R-:W2:Y:S01]  /*6110*/  S2R R11, SR_CTAID.Y ;  /* 0x00000000000b7919 */ /* 0x000ea20000002600 */
[----:B------:R-:W-:Y:S01]  /*6120*/  ULDC UR10, c[0x0][0x150] ;  /* 0x00005400000a7ab9 */ /* 0x000fe20000000800 */
[----:B------:R-:W-:Y:S01]  /*6130*/  ULDC UR11, c[0x0][0x630] ;  /* 0x00018c00000b7ab9 */ /* 0x000fe20000000800 */
[----:B------:R-:W-:Y:S01]  /*6140*/  ISETP.NE.AND.EX P1, PT, RZ, UR9, PT, P1 ;  /* 0x00000009ff007c0c */ /* 0x000fe2000bf25310 */
[----:B------:R-:W-:Y:S01]  /*6150*/  IMAD.MOV.U32 R4, RZ, RZ, R16 ;  /* 0x000000ffff047224 */ /* 0x000fe200078e0010 */
[----:B0-----:R-:W-:-:S05]  /*6160*/  I2FP.F32.U32 R5, R12 ;  /* 0x0000000c00057245 */ /* 0x001fca0000201000 */
[----:B------:R-:W-:Y:S01]  /*6170*/  FMUL R14, R5, UR10 ;  /* 0x0000000a050e7c20 */ /* 0x000fe20008400000 */
[----:B------:R-:W-:-:S05]  /*6180*/  IMAD.MOV.U32 R5, RZ, RZ, R17 ;  /* 0x000000ffff057224 */ /* 0x000fca00078e0011 */
[----:B--2---:R-:W-:Y:S05]  /*6190*/  @!P1 BRA `(.L_x_113) ;  /* 0x0000000000289947 */ /* 0x004fea0003800000 */
[----:B------:R-:W-:Y:S02]  /*61a0*/  ULDC UR10, c[0x0][0x634] ;  /* 0x00018d00000a7ab9 */ /* 0x000fe40000000800 */
[----:B------:R-:W-:-:S05]  /*61b0*/  IADD3 R5, P1, R16, UR10, RZ ;  /* 0x0000000a10057c10 */ /* 0x000fca000ff3e0ff */
[----:B------:R-:W-:-:S04]  /*61c0*/  IMAD.X R15, RZ, RZ, R17, P1 ;  /* 0x000000ffff0f7224 */ /* 0x000fc800008e0611 */
[----:B------:R-:W-:-:S04]  /*61d0*/  IMAD.WIDE.U32 R6, R15, UR8, RZ ;  /* 0x000000080f067c25 */ /* 0x000fc8000f8e00ff */
[----:B------:R-:W-:-:S04]  /*61e0*/  IMAD.WIDE.U32 R6, P1, R5, UR9, R6 ;  /* 0x0000000905067c25 */ /* 0x000fc8000f820006 */
[----:B------:R-:W-:-:S04]  /*61f0*/  IMAD.WIDE.U32 R4, R5, UR8, RZ ;  /* 0x0000000805047c25 */ /* 0x000fc8000f8e00ff */
[----:B------:R-:W-:Y:S01]  /*6200*/  IMAD.MOV.U32 R4, RZ, RZ, R7 ;  /* 0x000000ffff047224 */ /* 0x000fe200078e0007 */
[----:B------:R-:W-:Y:S01]  /*6210*/  IADD3 RZ, P3, R5, R6, RZ ;  /* 0x0000000605ff7210 */ /* 0x000fe20007f7e0ff */
[----:B------:R-:W-:-:S04]  /*6220*/  IMAD.X R5, RZ, RZ, RZ, P1 ;  /* 0x000000ffff057224 */ /* 0x000fc800008e06ff */
[----:B------:R-:W-:-:S08]  /*6230*/  IMAD.WIDE.U32.X R4, R15, UR9, R4, P3 ;  /* 0x000000090f047c25 */ /* 0x000fd000098e0404 */
.L_x_113:
[--C-:B------:R-:W-:Y:S01]  /*6240*/  SHF.R.U64 R19, R4, UR11, R5.reuse ;  /* 0x0000000b04137c19 */ /* 0x100fe20008001205 */
[----:B------:R-:W0:Y:S01]  /*6250*/  F2I.U32.TRUNC.NTZ R14, R14 ;  /* 0x0000000e000e7305 */ /* 0x000e22000020f000 */
[----:B------:R-:W-:Y:S01]  /*6260*/  SHF.R.U32.HI R4, RZ, UR11, R5 ;  /* 0x0000000bff047c19 */ /* 0x000fe20008011605 */
[----:B------:R-:W-:Y:S01]  /*6270*/  ULDC.64 UR8, c[0x0][0x620] ;  /* 0x0001880000087ab9 */ /* 0x000fe20000000a00 */
[----:B------:R-:W-:Y:S01]  /*6280*/  IADD3 R7, P1, RZ, -R19, RZ ;  /* 0x80000013ff077210 */ /* 0x000fe20007f3e0ff */
[----:B------:R-:W-:Y:S01]  /*6290*/  ULDC.64 UR10, c[0x0][0x640] ;  /* 0x00019000000a7ab9 */ /* 0x000fe20000000a00 */
[----:B------:R-:W2:Y:S03]  /*62a0*/  LDC R18, c[0x0][0x148] ;  /* 0x00005200ff127b82 */ /* 0x000ea60000000800 */
[----:B------:R-:W-:Y:S01]  /*62b0*/  IMAD.X R4, RZ, RZ, ~R4, P1 ;  /* 0x000000ffff047224 */ /* 0x000fe200008e0e04 */
[----:B------:R-:W-:-:S03]  /*62c0*/  ISETP.NE.U32.AND P1, PT, RZ, UR10, PT ;  /* 0x0000000aff007c0c */ /* 0x000fc6000bf25070 */
[----:B------:R-:W-:Y:S01]  /*62d0*/  IMAD R6, R4, UR8, RZ ;  /* 0x0000000804067c24 */ /* 0x000fe2000f8e02ff */
[----:B------:R-:W-:Y:S01]  /*62e0*/  ISETP.NE.AND.EX P1, PT, RZ, UR11, PT, P1 ;  /* 0x0000000bff007c0c */ /* 0x000fe2000bf25310 */
[----:B------:R-:W-:Y:S01]  /*62f0*/  IMAD.WIDE.U32 R4, R7, UR8, R16 ;  /* 0x0000000807047c25 */ /* 0x000fe2000f8e0010 */
[----:B------:R-:W-:-:S03]  /*6300*/  ULDC UR8, c[0x0][0x618] ;  /* 0x0001860000087ab9 */ /* 0x000fc60000000800 */
[----:B------:R-:W-:Y:S01]  /*6310*/  IMAD R7, R7, UR9, R6 ;  /* 0x0000000907077c24 */ /* 0x000fe2000f8e0206 */
[----:B------:R-:W-:Y:S01]  /*6320*/  ULDC UR9, c[0x0][0x154] ;  /* 0x0000550000097ab9 */ /* 0x000fe20000000800 */
[----:B0-----:R-:W-:Y:S02]  /*6330*/  IMAD.MOV R6, RZ, RZ, -R14 ;  /* 0x000000ffff067224 */ /* 0x001fe400078e0a0e */
[----:B------:R-:W-:Y:S02]  /*6340*/  IMAD.IADD R5, R5, 0x1, R7 ;  /* 0x0000000105057824 */ /* 0x000fe400078e0207 */
[----:B-1----:R-:W-:Y:S01]  /*6350*/  IMAD R12, R13, R6, R12 ;  /* 0x000000060d0c7224 */ /* 0x002fe200078e020c */
[----:B------:R-:W-:Y:S02]  /*6360*/  I2FP.F32.U32 R6, R11 ;  /* 0x0000000b00067245 */ /* 0x000fe40000201000 */
[--C-:B------:R-:W-:Y:S02]  /*6370*/  SHF.R.U64 R13, R4, UR8, R5.reuse ;  /* 0x00000008040d7c19 */ /* 0x100fe40008001205 */
[----:B------:R-:W-:Y:S01]  /*6380*/  SHF.R.U32.HI R4, RZ, UR8, R5 ;  /* 0x00000008ff047c19 */ /* 0x000fe20008011605 */
[----:B------:R-:W-:Y:S01]  /*6390*/  FMUL R6, R6, UR9 ;  /* 0x0000000906067c20 */ /* 0x000fe20008400000 */
[----:B------:R-:W-:-:S02]  /*63a0*/  ULDC UR8, c[0x0][0x608] ;  /* 0x0001820000087ab9 */ /* 0x000fc40000000800 */
[--C-:B------:R-:W-:Y:S01]  /*63b0*/  SHF.R.U64 R15, R13, UR8, R4.reuse ;  /* 0x000000080d0f7c19 */ /* 0x100fe20008001204 */
[----:B------:R0:W1:Y:S01]  /*63c0*/  F2I.U32.TRUNC.NTZ R20, R6 ;  /* 0x0000000600147305 */ /* 0x000062000020f000 */
[----:B------:R-:W-:Y:S01]  /*63d0*/  SHF.R.U32.HI R4, RZ, UR8, R4 ;  /* 0x00000008ff047c19 */ /* 0x000fe20008011604 */
[----:B------:R-:W-:-:S03]  /*63e0*/  ULDC UR8, c[0x0][0x658] ;  /* 0x0001960000087ab9 */ /* 0x000fc60000000800 */
[--C-:B------:R-:W-:Y:S02]  /*63f0*/  SHF.R.U64 R14, R15, UR8, R4.reuse ;  /* 0x000000080f0e7c19 */ /* 0x100fe40008001204 */
[----:B------:R-:W-:-:S03]  /*6400*/  SHF.R.U32.HI R21, RZ, UR8, R4 ;  /* 0x00000008ff157c19 */ /* 0x000fc60008011604 */
[----:B------:R-:W-:Y:S02]  /*6410*/  IMAD.MOV.U32 R4, RZ, RZ, R14 ;  /* 0x000000ffff047224 */ /* 0x000fe400078e000e */
[----:B------:R-:W-:Y:S01]  /*6420*/  IMAD.MOV.U32 R5, RZ, RZ, R21 ;  /* 0x000000ffff057224 */ /* 0x000fe200078e0015 */
[----:B0-----:R-:W-:Y:S06]  /*6430*/  @!P1 BRA `(.L_x_114) ;  /* 0x0000000000289947 */ /* 0x001fec0003800000 */
        /* <DEDUP_REMOVED lines=10> */
.L_x_114:
[----:B------:R-:W-:Y:S01]  /*64e0*/  ISETP.NE.AND P1, PT, R2, 0x1, PT ;  /* 0x000000010200780c */ /* 0x000fe20003f25270 */
[----:B------:R-:W-:Y:S01]  /*64f0*/  ULDC UR8, c[0x0][0x648] ;  /* 0x0001920000087ab9 */ /* 0x000fe20000000800 */
[----:B------:R-:W-:Y:S01]  /*6500*/  LOP3.LUT R15, R15, UR21, RZ, 0xc0, !PT ;  /* 0x000000150f0f7c12 */ /* 0x000fe2000f8ec0ff */
[----:B-1----:R-:W-:Y:S01]  /*6510*/  IMAD.MOV R20, RZ, RZ, -R20 ;  /* 0x000000ffff147224 */ /* 0x002fe200078e0a14 */
[----:B------:R-:W-:Y:S01]  /*6520*/  SHF.R.U64 R4, R4, UR8, R5 ;  /* 0x0000000804047c19 */ /* 0x000fe20008001205 */
[----:B------:R-:W-:Y:S01]  /*6530*/  ULDC UR8, c[0x0][0x638] ;  /* 0x00018e0000087ab9 */ /* 0x000fe20000000800 */
[----:B------:R-:W-:Y:S01]  /*6540*/  LOP3.LUT R13, R13, UR4, RZ, 0xc0, !PT ;  /* 0x000000040d0d7c12 */ /* 0x000fe2000f8ec0ff */
[----:B------:R-:W-:Y:S02]  /*6550*/  ULDC UR9, c[0x0][0x610] ;  /* 0x0001840000097ab9 */ /* 0x000fe40000000800 */
[----:B------:R-:W-:Y:S02]  /*6560*/  IMAD.MOV R5, RZ, RZ, -R4 ;  /* 0x000000ffff057224 */ /* 0x000fe400078e0a04 */
[----:B------:R-:W-:-:S02]  /*6570*/  IMAD R15, R4, UR5, R15 ;  /* 0x00000005040f7c24 */ /* 0x000fc4000f8e020f */
[----:B--2---:R-:W-:Y:S02]  /*6580*/  @P1 IMAD R12, R18, R20, R11 ;  /* 0x00000014120c1224 */ /* 0x004fe400078e020b */
[----:B------:R-:W-:Y:S01]  /*6590*/  IMAD R14, R5, UR8, R14 ;  /* 0x00000008050e7c24 */ /* 0x000fe2000f8e020e */
[----:B------:R-:W-:Y:S01]  /*65a0*/  ULDC UR8, c[0x0][0x600] ;  /* 0x0001800000087ab9 */ /* 0x000fe20000000800 */
[----:B------:R-:W-:Y:S02]  /*65b0*/  IMAD R12, R15, UR9, R12 ;  /* 0x000000090f0c7c24 */ /* 0x000fe4000f8e020c */
[----:B------:R-:W-:Y:S02]  /*65c0*/  IMAD R5, R14, UR8, R13 ;  /* 0x000000080e057c24 */ /* 0x000fe4000f8e020d */
[----:B------:R-:W-:-:S03]  /*65d0*/  IMAD.MOV.U32 R4, RZ, RZ, 0x1 ;  /* 0x00000001ff047424 */ /* 0x000fc600078e00ff */
[----:B------:R-:W-:Y:S02]  /*65e0*/  SEL R18, R5, R12, !P1 ;  /* 0x0000000c05127207 */ /* 0x000fe40004800000 */
[----:B------:R-:W-:-:S07]  /*65f0*/  SEL R22, R12, R5, !P1 ;  /* 0x000000050c167207 */ /* 0x000fce0004800000 */
.L_x_112:
[----:B------:R-:W-:Y:S05]  /*6600*/  BSYNC B1 ;  /* 0x0000000000017941 */ /* 0x000fea0003800000 */
.L_x_111:
[----:B------:R-:W-:-:S13]  /*6610*/  LOP3.LUT P1, RZ, R4, 0xff, RZ, 0xc0, !PT ;  /* 0x000000ff04ff7812 */ /* 0x000fda000782c0ff */
[----:B------:R-:W-:Y:S05]  /*6620*/  @P1 BRA `(.L_x_115) ;  /* 0xfffffff000a01947 */ /* 0x000fea000383ffff */
[----:B------:R-:W-:Y:S05]  /*6630*/  BSYNC B0 ;  /* 0x0000000000007941 */ /* 0x000fea0003800000 */
.L_x_103:
[----:B------:R-:W-:-:S03]  /*6640*/  UMOV UR8, 0xffffffff ;  /* 0xffffffff00087882 */ /* 0x000fc60000000000 */
[----:B------:R-:W-:Y:S05]  /*6650*/  BRA.DIV UR8, `(.L_x_116) ;  /* 0x0000000608247947 */ /* 0x000fea000b800000 */
[----:B------:R-:W-:-:S13]  /*6660*/  ELECT P6, URZ, PT ;  /* 0x00000000003f782f */ /* 0x000fda00038c0000 */
.L_x_131:
[----:B------:R-:W-:Y:S04]  /*6670*/  BSSY B0, `(.L_x_117) ;  /* 0x0000022000007945 */ /* 0x000fe80003800000 */
[----:B------:R-:W-:Y:S05]  /*6680*/  @!P6 BRA `(.L_x_118) ;  /* 0x000000000080e947 */ /* 0x000fea0003800000 */
[----:B------:R-:W-:-:S04]  /*6690*/  LOP3.LUT R23, R23, 0x2, RZ, 0xfc, !PT ;  /* 0x0000000217177812 */ /* 0x000fc800078efcff */
[----:B------:R-:W-:-:S13]  /*66a0*/  ISETP.NE.AND P0, PT, R23, 0x3, PT ;  /* 0x000000031700780c */ /* 0x000fda0003f05270 */
[----:B------:R-:W-:Y:S05]  /*66b0*/  @!P0 BRA `(.L_x_119) ;  /* 0x0000000000048947 */ /* 0x000fea0003800000 */
[----:B------:R-:W-:Y:S01]  /*66c0*/  BPT.TRAP 0x1 ;  /* 0x000000040000795c */ /* 0x000fe20000300000 */
.L_x_119:
[----:B------:R-:W0:Y:S01]  /*66d0*/  S2R R5, SR_CgaCtaId ;  /* 0x0000000000057919 */ /* 0x000e220000008800 */
[----:B------:R-:W-:Y:S02]  /*66e0*/  MOV R0, 0x400 ;  /* 0x0000040000007802 */ /* 0x000fe40000000f00 */
[----:B------:R-:W-:Y:S02]  /*66f0*/  SHF.L.U32 R2, R3, 0x1f, RZ ;  /* 0x0000001f03027819 */ /* 0x000fe400000006ff */
[----:B0-----:R-:W-:-:S05]  /*6700*/  LEA R5, R5, R0, 0x18 ;  /* 0x0000000005057211 */ /* 0x001fca00078ec0ff */
[----:B------:R-:W-:-:S04]  /*6710*/  VIADD R5, R5, 0x18 ;  /* 0x0000001805057836 */ /* 0x000fc80000000000 */
[C---:B------:R-:W-:Y:S02]  /*6720*/  IMAD R7, R8.reuse, 0x8, R5 ;  /* 0x0000000808077824 */ /* 0x040fe400078e0205 */
[----:B------:R-:W-:Y:S02]  /*6730*/  VIADD R8, R8, 0x1 ;  /* 0x0000000108087836 */ /* 0x000fe40000000000 */
[----:B------:R-:W0:Y:S03]  /*6740*/  SYNCS.PHASECHK.TRANS64.TRYWAIT P0, [R7+URZ], R2 ;  /* 0x00000002070075a7 */ /* 0x000e26000800017f */
[----:B------:R-:W-:-:S04]  /*6750*/  ISETP.NE.AND P1, PT, R8, 0x3, PT ;  /* 0x000000030800780c */ /* 0x000fc80003f25270 */
[----:B------:R-:W-:Y:S02]  /*6760*/  SEL R0, RZ, 0x1, P1 ;  /* 0x00000001ff007807 */ /* 0x000fe40000800000 */
[----:B------:R-:W-:Y:S02]  /*6770*/  SEL R8, R8, RZ, P1 ;  /* 0x000000ff08087207 */ /* 0x000fe40000800000 */
[----:B------:R-:W-:-:S03]  /*6780*/  LOP3.LUT R9, R3, R0, RZ, 0x3c, !PT ;  /* 0x0000000003097212 */ /* 0x000fc600078e3cff */
[----:B------:R-:W-:Y:S01]  /*6790*/  IMAD R4, R8, 0x8, R5 ;  /* 0x0000000808047824 */ /* 0x000fe200078e0205 */
[----:B------:R-:W-:Y:S01]  /*67a0*/  SHF.L.U32 R3, R9, 0x1f, RZ ;  /* 0x0000001f09037819 */ /* 0x000fe200000006ff */
[----:B0-----:R-:W-:Y:S06]  /*67b0*/  @!P0 BRA `(.L_x_120) ;  /* 0x0000000000ec8947 */ /* 0x001fec0003800000 */
.L_x_132:
[----:B------:R-:W1:Y:S01]  /*67c0*/  SYNCS.PHASECHK.TRANS64.TRYWAIT P0, [R4+URZ], R3 ;  /* 0x00000003040075a7 */ /* 0x000e62000800017f */
[----:B------:R-:W-:-:S05]  /*67d0*/  VIADD R0, R8, 0x1 ;  /* 0x0000000108007836 */ /* 0x000fca0000000000 */
[----:B------:R-:W-:-:S04]  /*67e0*/  ISETP.NE.AND P1, PT, R0, 0x3, PT ;  /* 0x000000030000780c */ /* 0x000fc80003f25270 */
[----:B0-----:R-:W-:Y:S02]  /*67f0*/  SEL R2, RZ, 0x1, P1 ;  /* 0x00000001ff027807 */ /* 0x001fe40000800000 */
[----:B------:R-:W-:Y:S02]  /*6800*/  SEL R0, R0, RZ, P1 ;  /* 0x000000ff00007207 */ /* 0x000fe40000800000 */
[----:B------:R-:W-:Y:S01]  /*6810*/  LOP3.LUT R2, R9, R2, RZ, 0x3c, !PT ;  /* 0x0000000209027212 */ /* 0x000fe200078e3cff */
[----:B-1----:R-:W-:Y:S06]  /*6820*/  @!P0 BRA `(.L_x_121) ;  /* 0x0000000000e48947 */ /* 0x002fec0003800000 */
.L_x_133:
[----:B------:R-:W-:Y:S01]  /*6830*/  IMAD R5, R0, 0x8, R5 ;  /* 0x0000000800057824 */ /* 0x000fe200078e0205 */
[----:B------:R-:W-:-:S07]  /*6840*/  SHF.L.U32 R0, R2, 0x1f, RZ ;  /* 0x0000001f02007819 */ /* 0x000fce00000006ff */
.L_x_122:
[----:B-1----:R1:W2:Y:S02]  /*6850*/  SYNCS.PHASECHK.TRANS64.TRYWAIT P0, [R5+URZ], R0 ;  /* 0x00000000050075a7 */ /* 0x0022a4000800017f */
[----:B--2---:R-:W-:Y:S05]  /*6860*/  @!P0 NANOSLEEP.SYNCS 0x989680 ;  /* 0x009896800000895d */ /* 0x004fea0003900000 */
[----:B------:R-:W2:Y:S02]  /*6870*/  @!P0 SYNCS.PHASECHK.TRANS64 P0, [R5+URZ], R0 ;  /* 0x00000000050085a7 */ /* 0x000ea4000800007f */
[----:B--2---:R-:W-:Y:S05]  /*6880*/  @!P0 BRA `(.L_x_122) ;  /* 0xfffffffc00f08947 */ /* 0x004fea000383ffff */
.L_x_118:
[----:B------:R-:W-:Y:S05]  /*6890*/  BSYNC B0 ;  /* 0x0000000000007941 */ /* 0x000fea0003800000 */
.L_x_117:
[----:B------:R-:W-:Y:S05]  /*68a0*/  EXIT ;  /* 0x000000000000794d */ /* 0x000fea0003800000 */
.L_x_19:
[----:B0-----:R-:W-:-:S04]  /*68b0*/  IMAD.U32 R3, RZ, RZ, UR43 ;  /* 0x0000002bff037e24 */ /* 0x001fc8000f8e00ff */
[----:B------:R0:W1:Y:S03]  /*68c0*/  SYNCS.PHASECHK.TRANS64.TRYWAIT P0, [R3+URZ+-0x8], R0 ;  /* 0xfffff800030075a7 */ /* 0x000066000800017f */
[----:B-1----:R-:W-:Y:S05]  /*68d0*/  @!P0 NANOSLEEP.SYNCS 0x989680 ;  /* 0x009896800000895d */ /* 0x002fea0003900000 */
[----:B------:R-:W1:Y:S02]  /*68e0*/  @!P0 SYNCS.PHASECHK.TRANS64 P0, [R3+URZ+-0x8], R0 ;  /* 0xfffff800030085a7 */ /* 0x000e64000800007f */
[----:B-1----:R-:W-:Y:S05]  /*68f0*/  @!P0 BRA `(.L_x_19) ;  /* 0xfffffffc00ec8947 */ /* 0x002fea000383ffff */
[----:B------:R-:W-:Y:S05]  /*6900*/  BRA `(.L_x_123) ;  /* 0xffffffac00c07947 */ /* 0x000fea000383ffff */
.L_x_24:
[----:B-1----:R1:W2:Y:S02]  /*6910*/  SYNCS.PHASECHK.TRANS64.TRYWAIT P1, [R3+URZ], R0 ;  /* 0x00000000030075a7 */ /* 0x0022a4000802017f */
[----:B--2---:R-:W-:Y:S05]  /*6920*/  @!P1 NANOSLEEP.SYNCS 0x989680 ;  /* 0x009896800000995d */ /* 0x004fea0003900000 */
[----:B------:R-:W2:Y:S02]  /*6930*/  @!P1 SYNCS.PHASECHK.TRANS64 P1, [R3+URZ], R0 ;  /* 0x00000000030095a7 */ /* 0x000ea4000802007f */
[----:B--2---:R-:W-:Y:S05]  /*6940*/  @!P1 BRA `(.L_x_24) ;  /* 0xfffffffc00f09947 */ /* 0x004fea000383ffff */
[----:B------:R-:W-:Y:S05]  /*6950*/  BRA `(.L_x_23) ;  /* 0xffffffb0002c7947 */ /* 0x000fea000383ffff */
.L_x_29:
[----:B-1----:R-:W-:-:S04]  /*6960*/  IMAD.U32 R5, RZ, RZ, UR5 ;  /* 0x00000005ff057e24 */ /* 0x002fc8000f8e00ff */
[----:B------:R1:W2:Y:S03]  /*6970*/  SYNCS.PHASECHK.TRANS64.TRYWAIT P1, [R5+URZ], R4 ;  /* 0x00000004050075a7 */ /* 0x0002a6000802017f */
[----:B--2---:R-:W-:Y:S05]  /*6980*/  @!P1 NANOSLEEP.SYNCS 0x989680 ;  /* 0x009896800000995d */ /* 0x004fea0003900000 */
[----:B------:R-:W2:Y:S02]  /*6990*/  @!P1 SYNCS.PHASECHK.TRANS64 P1, [R5+URZ], R4 ;  /* 0x00000004050095a7 */ /* 0x000ea4000802007f */
[----:B--2---:R-:W-:Y:S05]  /*69a0*/  @!P1 BRA `(.L_x_29) ;  /* 0xfffffffc00ec9947 */ /* 0x004fea000383ffff */
[----:B------:R-:W-:Y:S05]  /*69b0*/  BRA `(.L_x_28) ;  /* 0xffffffb800347947 */ /* 0x000fea000383ffff */
.L_x_35:
[----:B0-----:R-:W-:-:S04]  /*69c0*/  IMAD.U32 R3, RZ, RZ, UR43 ;  /* 0x0000002bff037e24 */ /* 0x001fc8000f8e00ff */
[----:B------:R0:W1:Y:S03]  /*69d0*/  SYNCS.PHASECHK.TRANS64.TRYWAIT P0, [R3+URZ+0x8], R0 ;  /* 0x00000800030075a7 */ /* 0x000066000800017f */
[----:B-1----:R-:W-:Y:S05]  /*69e0*/  @!P0 NANOSLEEP.SYNCS 0x989680 ;  /* 0x009896800000895d */ /* 0x002fea0003900000 */
[----:B------:R-:W1:Y:S02]  /*69f0*/  @!P0 SYNCS.PHASECHK.TRANS64 P0, [R3+URZ+0x8], R0 ;  /* 0x00000800030085a7 */ /* 0x000e64000800007f */
[----:B-1----:R-:W-:Y:S05]  /*6a00*/  @!P0 BRA `(.L_x_35) ;  /* 0xfffffffc00ec8947 */ /* 0x002fea000383ffff */
[----:B------:R-:W-:Y:S05]  /*6a10*/  BRA `(.L_x_124) ;  /* 0xffffffc000c47947 */ /* 0x000fea000383ffff */
.L_x_104:
[----:B------:R-:W-:Y:S01]  /*6a20*/  BSSY B1, `(.L_x_125) ;  /* 0x0000006000017945 */ /* 0x000fe20003800000 */
[----:B------:R-:W-:-:S07]  /*6a30*/  IMAD.MOV.U32 R15, RZ, RZ, -0x1 ;  /* 0xffffffffff0f7424 */ /* 0x000fce00078e00ff */
[----:B-----5:R-:W-:Y:S05]  /*6a40*/  WARPSYNC.COLLECTIVE R15, `(.L_x_126) ;  /* 0x000000000f0c7348 */ /* 0x020fea0003c00000 */
[----:B------:R-:W-:Y:S02]  /*6a50*/  ELECT P6, UR62, PT ;  /* 0x00000000003e782f */ /* 0x000fe400038c0000 */
[----:B------:R-:W-:Y:S01]  /*6a60*/  MOV R14, UR62 ;  /* 0x0000003e000e7c02 */ /* 0x000fe20008000f00 */
[----:B-----5:R-:W-:Y:S10]  /*6a70*/  ENDCOLLECTIVE ;  /* 0x000000000000791b */ /* 0x020ff40003800000 */
.L_x_126:
[----:B------:R-:W-:Y:S05]  /*6a80*/  BSYNC B1 ;  /* 0x0000000000017941 */ /* 0x000fea0003800000 */
.L_x_125:
[----:B------:R-:W-:Y:S05]  /*6a90*/  BRA `(.L_x_127) ;  /* 0xffffffec00907947 */ /* 0x000fea000383ffff */
.L_x_107:
[----:B-1----:R1:W2:Y:S02]  /*6aa0*/  SYNCS.PHASECHK.TRANS64.TRYWAIT P1, [R11+URZ+0x18], R6 ;  /* 0x000018060b0075a7 */ /* 0x0022a4000802017f */
[----:B--2---:R-:W-:Y:S05]  /*6ab0*/  @!P1 NANOSLEEP.SYNCS 0x989680 ;  /* 0x009896800000995d */ /* 0x004fea0003900000 */
[----:B------:R-:W2:Y:S02]  /*6ac0*/  @!P1 SYNCS.PHASECHK.TRANS64 P1, [R11+URZ+0x18], R6 ;  /* 0x000018060b0095a7 */ /* 0x000ea4000802007f */
[----:B--2---:R-:W-:Y:S05]  /*6ad0*/  @!P1 BRA `(.L_x_107) ;  /* 0xfffffffc00f09947 */ /* 0x004fea000383ffff */
[----:B------:R-:W-:Y:S05]  /*6ae0*/  BRA `(.L_x_128) ;  /* 0xffffffec00c87947 */ /* 0x000fea000383ffff */
.L_x_116:
[----:B------:R-:W-:Y:S01]  /*6af0*/  BSSY B0, `(.L_x_129) ;  /* 0x0000006000007945 */ /* 0x000fe20003800000 */
[----:B------:R-:W-:-:S07]  /*6b00*/  IMAD.MOV.U32 R15, RZ, RZ, -0x1 ;  /* 0xffffffffff0f7424 */ /* 0x000fce00078e00ff */
[----:B-----5:R-:W-:Y:S05]  /*6b10*/  WARPSYNC.COLLECTIVE R15, `(.L_x_130) ;  /* 0x000000000f0c7348 */ /* 0x020fea0003c00000 */
[----:B------:R-:W-:Y:S02]  /*6b20*/  ELECT P6, UR62, PT ;  /* 0x00000000003e782f */ /* 0x000fe400038c0000 */
[----:B------:R-:W-:Y:S01]  /*6b30*/  MOV R14, UR62 ;  /* 0x0000003e000e7c02 */ /* 0x000fe20008000f00 */
[----:B-----5:R-:W-:Y:S10]  /*6b40*/  ENDCOLLECTIVE ;  /* 0x000000000000791b */ /* 0x020ff40003800000 */
.L_x_130:
[----:B------:R-:W-:Y:S05]  /*6b50*/  BSYNC B0 ;  /* 0x0000000000007941 */ /* 0x000fea0003800000 */
.L_x_129:
[----:B------:R-:W-:Y:S05]  /*6b60*/  BRA `(.L_x_131) ;  /* 0xfffffff800c07947 */ /* 0x000fea000383ffff */
.L_x_120:
[----:B0-----:R0:W1:Y:S02]  /*6b70*/  SYNCS.PHASECHK.TRANS64.TRYWAIT P0, [R7+URZ], R2 ;  /* 0x00000002070075a7 */ /* 0x001064000800017f */
[----:B-1----:R-:W-:Y:S05]  /*6b80*/  @!P0 NANOSLEEP.SYNCS 0x989680 ;  /* 0x009896800000895d */ /* 0x002fea0003900000 */
[----:B------:R-:W1:Y:S02]  /*6b90*/  @!P0 SYNCS.PHASECHK.TRANS64 P0, [R7+URZ], R2 ;  /* 0x00000002070085a7 */ /* 0x000e64000800007f */
[----:B-1----:R-:W-:Y:S05]  /*6ba0*/  @!P0 BRA `(.L_x_120) ;  /* 0xfffffffc00f08947 */ /* 0x002fea000383ffff */
[----:B------:R-:W-:Y:S05]  /*6bb0*/  BRA `(.L_x_132) ;  /* 0xfffffffc00007947 */ /* 0x000fea000383ffff */
.L_x_121:
[----:B0-----:R0:W1:Y:S02]  /*6bc0*/  SYNCS.PHASECHK.TRANS64.TRYWAIT P0, [R4+URZ], R3 ;  /* 0x00000003040075a7 */ /* 0x001064000800017f */
[----:B-1----:R-:W-:Y:S05]  /*6bd0*/  @!P0 NANOSLEEP.SYNCS 0x989680 ;  /* 0x009896800000895d */ /* 0x002fea0003900000 */
[----:B------:R-:W1:Y:S02]  /*6be0*/  @!P0 SYNCS.PHASECHK.TRANS64 P0, [R4+URZ], R3 ;  /* 0x00000003040085a7 */ /* 0x000e64000800007f */
[----:B-1----:R-:W-:Y:S05]  /*6bf0*/  @!P0 BRA `(.L_x_121) ;  /* 0xfffffffc00f08947 */ /* 0x002fea000383ffff */
[----:B------:R-:W-:Y:S05]  /*6c00*/  BRA `(.L_x_133) ;  /* 0xfffffffc00087947 */ /* 0x000fea000383ffff */
.L_x_134:
[----:B------:R-:W-:-:S00]  /*6c10*/  BRA `(.L_x_134) ;  /* 0xfffffffc00fc7947 */ /* 0x000fc0000383ffff */
[----:B------:R-:W-:-:S00]  /*6c20*/  NOP ;  /* 0x0000000000007918 */ /* 0x000fc00000000000 */
        /* <DEDUP_REMOVED lines=13> */
.L_x_135:


//--------------------- .nv.global.init           --------------------------
	.section	.nv.global.init,"aw",@progbits
.nv.global.init:
	.type		$str$22,@object
	.size		$str$22,($str$23 - $str$22)
$str$22:
        /*0000*/ 	.byte	0x6b, 0x5f, 0x74, 0x69, 0x6c, 0x65, 0x5f, 0x63, 0x6f, 0x75, 0x6e, 0x74, 0x20, 0x3e, 0x3d, 0x20
        /*0010*/ 	.byte	0x31, 0x00
	.type		$str$23,@object
	.size		$str$23,(__unnamed_1 - $str$23)
$str$23:
        /*0012*/ 	.byte	0x2f, 0x74, 0x6d, 0x70, 0x2f, 0x63, 0x75, 0x74, 0x6c, 0x61, 0x73, 0x73, 0x5f, 0x73, 0x77, 0x65
        /*0022*/ 	.byte	0x65, 0x70, 0x5f, 0x73, 0x72, 0x63, 0x2f, 0x69, 0x6e, 0x63, 0x6c, 0x75, 0x64, 0x65, 0x2f, 0x63
        /*0032*/ 	.byte	0x75, 0x74, 0x6c, 0x61, 0x73, 0x73, 0x2f, 0x67, 0x65, 0x6d, 0x6d, 0x2f, 0x63, 0x6f, 0x6c, 0x6c
        /*0042*/ 	.byte	0x65, 0x63, 0x74, 0x69, 0x76, 0x65, 0x2f, 0x73, 0x6d, 0x39, 0x30, 0x5f, 0x6d, 0x6d, 0x61, 0x5f
        /*0052*/ 	.byte	0x74, 0x6d, 0x61, 0x5f, 0x67, 0x6d, 0x6d, 0x61, 0x5f, 0x73, 0x73, 0x5f, 0x77, 0x61, 0x72, 0x70
        /*0062*/ 	.byte	0x73, 0x70, 0x65, 0x63, 0x69, 0x61, 0x6c, 0x69, 0x7a, 0x65, 0x64, 0x2e, 0x68, 0x70, 0x70, 0x00
	.type		__unnamed_1,@object
	.size		__unnamed_1,(.L_0 - __unnamed_1)
__unnamed_1:
        /*0072*/ 	.byte	0x76, 0x6f, 0x69, 0x64, 0x20, 0x63, 0x75, 0x74, 0x6c, 0x61, 0x73, 0x73, 0x3a, 0x3a, 0x67, 0x65
        /* <DEDUP_REMOVED lines=177> */
        /*0b92*/ 	.byte	0x65, 0x3a, 0x3a, 0x69, 0x64, 0x65, 0x6e, 0x74, 0x69, 0x74, 0x79, 0x5d, 0x00
.L_0:


//--------------------- .nv.shared._ZN7cutlass13device_kernelINS_4gemm6kernel13GemmUniversalIN4cute5tupleIJiiiiEEENS1_10collective13CollectiveMmaINS1_34MainloopSm90TmaGmmaWarpSpecializedILi3ENS5_IJNS4_1CILi2EEESB_NSA_ILi1EEEEEENS1_32KernelTmaWarpSpecializedPingpongEEENS5_IJNSA_ILi64EEESG_NSA_ILi128EEEEEENS_10tfloat32_tENS5_IJlSC_lEEESJ_SK_NS4_8TiledMMAINS4_8MMA_AtomIJNS4_4SM904GMMA29MMA_64x64x8_F32TF32TF32_SS_TNILNSO_7ScaleInE1ELSQ_1EEEEEENS4_6LayoutINS5_IJSC_SC_SC_EEENS5_IJNSA_ILi0EEESV_SV_EEEEENS5_IJNS4_10UnderscoreESY_SY_EEEEENS4_23SM90_TMA_LOAD_MULTICASTENS4_14ComposedLayoutINS4_7SwizzleILi3ELi4ELi3EEENS4_18smem_ptr_flag_bitsILi32EEENST_INS5_IJNSA_ILi8EEENSA_ILi32EEEEEENS5_IJS18_SC_EEEEEEEvNS4_8identityES11_S1C_vS1D_EENS_8epilogue10collective6detail29Sm90TmaWarpSpecializedAdapterINS1G_15DefaultEpilogueISJ_SK_SK_NS1F_6thread17LinearCombinationISJ_Li1EffLNS1K_9ScaleType4KindE0ELNS_15FloatRoundStyleE2ESJ_EENS1_15EpilogueDefaultEEEEEvvEEEEvNT_6ParamsE --------------------------
	.section	.nv.shared._ZN7cutlass13device_kernelINS_4gemm6kernel13GemmUniversalIN4cute5tupleIJiiiiEEENS1_10collective13CollectiveMmaINS1_34MainloopSm90TmaGmmaWarpSpecializedILi3ENS5_IJNS4_1CILi2EEESB_NSA_ILi1EEEEEENS1_32KernelTmaWarpSpecializedPingpongEEENS5_IJNSA_ILi64EEESG_NSA_ILi128EEEEEENS_10tfloat32_tENS5_IJlSC_lEEESJ_SK_NS4_8TiledMMAINS4_8MMA_AtomIJNS4_4SM904GMMA29MMA_64x64x8_F32TF32TF32_SS_TNILNSO_7ScaleInE1ELSQ_1EEEEEENS4_6LayoutINS5_IJSC_SC_SC_EEENS5_IJNSA_ILi0EEESV_SV_EEEEENS5_IJNS4_10UnderscoreESY_SY_EEEEENS4_23SM90_TMA_LOAD_MULTICASTENS4_14ComposedLayoutINS4_7SwizzleILi3ELi4ELi3EEENS4_18smem_ptr_flag_bitsILi32EEENST_INS5_IJNSA_ILi8EEENSA_ILi32EEEEEENS5_IJS18_SC_EEEEEEEvNS4_8identityES11_S1C_vS1D_EENS_8epilogue10collective6detail29Sm90TmaWarpSpecializedAdapterINS1G_15DefaultEpilogueISJ_SK_SK_NS1F_6thread17LinearCombinationISJ_Li1EffLNS1K_9ScaleType4KindE0ELNS_15FloatRoundStyleE2ESJ_EENS1_15EpilogueDefaultEEEEEvvEEEEvNT_6ParamsE,"aw",@nobits
	.sectionflags	@""
	.align	16
	.zero		1024


//--------------------- .nv.shared.reserved.0     --------------------------
	.section	.nv.shared.reserved.0,"aw",@nobits
	.weak		__nv_reservedSMEM_offset_0_alias
	.size		__nv_reservedSMEM_offset_0_alias, 0, 0
	.other		__nv_reservedSMEM_offset_0_alias,@"STO_CUDA_RESERVED_SHARED STV_DEFAULT"
__nv_reservedSMEM_offset_0_alias:
	.zero		0


//--------------------- .nv.global                --------------------------
	.section	.nv.global,"aw",@nobits
.nv.global:
	.type		_ZN39_INTERNAL_9b300ce3_4_k_cu_d8e15105_64124cute1_E,@object
	.size		_ZN39_INTERNAL_9b300ce3_4_k_cu_d8e15105_64124cute1_E,(_ZN39_INTERNAL_9b300ce3_4_k_cu_d8e15105_64124cuda3std3__45__cpo6cbeginE - _ZN39_INTERNAL_9b300ce3_4_k_cu_d8e15105_64124cute1_E)
_ZN39_INTERNAL_9b300ce3_4_k_cu_d8e15105_64124cute1_E:
	.zero		1
	.type		_ZN39_INTERNAL_9b300ce3_4_k_cu_d8e15105_64124cuda3std3__45__cpo6cbeginE,@object
	.size		_ZN39_INTERNAL_9b300ce3_4_k_cu_d8e15105_64124cuda3std3__45__cpo6cbeginE,(_ZN39_INTERNAL_9b300ce3_4_k_cu_d8e15105_64124cuda3std3__48in_placeE - _ZN39_INTERNAL_9b300ce3_4_k_cu_d8e15105_64124cuda3std3__45__cpo6cbeginE)
_ZN39_INTERNAL_9b300ce3_4_k_cu_d8e15105_64124cuda3std3__45__cpo6cbeginE:
	.zero		1
	.type		_ZN39_INTERNAL_9b300ce3_4_k_cu_d8e15105_64124cuda3std3__48in_placeE,@object
	.size		_ZN39_INTERNAL_9b300ce3_4_k_cu_d8e15105_64124cuda3std3__48in_placeE,(_ZN39_INTERNAL_9b300ce3_4_k_cu_d8e15105_64124cuda3std6ranges3__45__cpo9iter_moveE - _ZN39_INTERNAL_9b300ce3_4_k_cu_d8e15105_64124cuda3std3__48in_placeE)
_ZN39_INTERNAL_9b300ce3_4_k_cu_d8e15105_64124cuda3std3__48in_placeE:
	.zero		1
	.type		_ZN39_INTERNAL_9b300ce3_4_k_cu_d8e15105_64124cuda3std6ranges3__45__cpo9iter_moveE,@object
	.size		_ZN39_INTERNAL_9b300ce3_4_k_cu_d8e15105_64124cuda3std6ranges3__45__cpo9iter_moveE,(_ZN39_INTERNAL_9b300ce3_4_k_cu_d8e15105_64124cuda3std3__45__cpo5beginE - _ZN39_INTERNAL_9b300ce3_4_k_cu_d8e15105_64124cuda3std6ranges3__45__cpo9iter_moveE)
_ZN39_INTERNAL_9b300ce3_4_k_cu_d8e15105_64124cuda3std6ranges3__45__cpo9iter_moveE:
	.zero		1
	.type		_ZN39_INTERNAL_9b300ce3_4_k_cu_d8e15105_64124cuda3std3__45__cpo5beginE,@object
	.size		_ZN39_INTERNAL_9b300ce3_4_k_cu_d8e15105_64124cuda3std3__45__cpo5beginE,(_ZN39_INTERNAL_9b300ce3_4_k_cu_d8e15105_64124cuda3std3__441_GLOBAL__N__9b300ce3_4_k_cu_d8e15105_64126ignoreE - _ZN39_INTERNAL_9b300ce3_4_k_cu_d8e15105_64124cuda3std3__45__cpo5beginE)
_ZN39_INTERNAL_9b300ce3_4_k_cu_d8e15105_64124cuda3std3__45__cpo5beginE:
	.zero		1
	.type		_ZN39_INTERNAL_9b300ce3_4_k_cu_d8e15105_64124cuda3std3__441_GLOBAL__N__9b300ce3_4_k_cu_d8e15105_64126ignoreE,@object
	.size		_ZN39_INTERNAL_9b300ce3_4_k_cu_d8e15105_64124cuda3std3__441_GLOBAL__N__9b300ce3_4_k_cu_d8e15105_64126ignoreE,(_ZN39_INTERNAL_9b300ce3_4_k_cu_d8e15105_64124cute7productE - _ZN39_INTERNAL_9b300ce3_4_k_cu_d8e15105_64124cuda3std3__441_GLOBAL__N__9b300ce3_4_k_cu_d8e15105_64126ignoreE)
_ZN39_INTERNAL_9b300ce3_4_k_cu_d8e15105_64124cuda3std3__441_GLOBAL__N__9b300ce3_4_k_cu_d8e15105_64126ignoreE:
	.zero		1
	.type		_ZN39_INTERNAL_9b300ce3_4_k_cu_d8e15105_64124cute7productE,@object
	.size		_ZN39_INTERNAL_9b300ce3_4_k_cu_d8e15105_64124cute7productE,(_ZN39_INTERNAL_9b300ce3_4_k_cu_d8e15105_64124cuda3std3__45__cpo3endE - _ZN39_INTERNAL_9b300ce3_4_k_cu_d8e15105_64124cute7productE)
_ZN39_INTERNAL_9b300ce3_4_k_cu_d8e15105_64124cute7productE:
	.zero		1
	.type		_ZN39_INTERNAL_9b300ce3_4_k_cu_d8e15105_64124cuda3std3__45__cpo3endE,@object
	.size		_ZN39_INTERNAL_9b300ce3_4_k_cu_d8e15105_64124cuda3std3__45__cpo3endE,(_ZN39_INTERNAL_9b300ce3_4_k_cu_d8e15105_64124cuda3std3__419piecewise_constructE - _ZN39_INTERNAL_9b300ce3_4_k_cu_d8e15105_64124cuda3std3__45__cpo3endE)
_ZN39_INTERNAL_9b300ce3_4_k_cu_d8e15105_64124cuda3std3__45__cpo3endE:
	.zero		1
	.type		_ZN39_INTERNAL_9b300ce3_4_k_cu_d8e15105_64124cuda3std3__419piecewise_constructE,@object
	.size		_ZN39_INTERNAL_9b300ce3_4_k_cu_d8e15105_64124cuda3std3__419piecewise_constructE,(_ZN39_INTERNAL_9b300ce3_4_k_cu_d8e15105_64124cuda3std3__45__cpo4cendE - _ZN39_INTERNAL_9b300ce3_4_k_cu_d8e15105_64124cuda3std3__419piecewise_constructE)
_ZN39_INTERNAL_9b300ce3_4_k_cu_d8e15105_64124cuda3std3__419piecewise_constructE:
	.zero		1
	.type		_ZN39_INTERNAL_9b300ce3_4_k_cu_d8e15105_64124cuda3std3__45__cpo4cendE,@object
	.size		_ZN39_INTERNAL_9b300ce3_4_k_cu_d8e15105_64124cuda3std3__45__cpo4cendE,(_ZN39_INTERNAL_9b300ce3_4_k_cu_d8e15105_64124cuda3std6ranges3__45__cpo4swapE - _ZN39_INTERNAL_9b300ce3_4_k_cu_d8e15105_64124cuda3std3__45__cpo4cendE)
_ZN39_INTERNAL_9b300ce3_4_k_cu_d8e15105_64124cuda3std3__45__cpo4cendE:
	.zero		1
	.type		_ZN39_INTERNAL_9b300ce3_4_k_cu_d8e15105_64124cuda3std6ranges3__45__cpo4swapE,@object
	.size		_ZN39_INTERNAL_9b300ce3_4_k_cu_d8e15105_64124cuda3std6ranges3__45__cpo4swapE,(.L_8 - _ZN39_INTERNAL_9b300ce3_4_k_cu_d8e15105_64124cuda3std6ranges3__45__cpo4swapE)
_ZN39_INTERNAL_9b300ce3_4_k_cu_d8e15105_64124cuda3std6ranges3__45__cpo4swapE:
	.zero		1
.L_8:


//--------------------- .nv.constant0._ZN7cutlass13device_kernelINS_4gemm6kernel13GemmUniversalIN4cute5tupleIJiiiiEEENS1_10collective13CollectiveMmaINS1_34MainloopSm90TmaGmmaWarpSpecializedILi3ENS5_IJNS4_1CILi2EEESB_NSA_ILi1EEEEEENS1_32KernelTmaWarpSpecializedPingpongEEENS5_IJNSA_ILi64EEESG_NSA_ILi128EEEEEENS_10tfloat32_tENS5_IJlSC_lEEESJ_SK_NS4_8TiledMMAINS4_8MMA_AtomIJNS4_4SM904GMMA29MMA_64x64x8_F32TF32TF32_SS_TNILNSO_7ScaleInE1ELSQ_1EEEEEENS4_6LayoutINS5_IJSC_SC_SC_EEENS5_IJNSA_ILi0EEESV_SV_EEEEENS5_IJNS4_10UnderscoreESY_SY_EEEEENS4_23SM90_TMA_LOAD_MULTICASTENS4_14ComposedLayoutINS4_7SwizzleILi3ELi4ELi3EEENS4_18smem_ptr_flag_bitsILi32EEENST_INS5_IJNSA_ILi8EEENSA_ILi32EEEEEENS5_IJS18_SC_EEEEEEEvNS4_8identityES11_S1C_vS1D_EENS_8epilogue10collective6detail29Sm90TmaWarpSpecializedAdapterINS1G_15DefaultEpilogueISJ_SK_SK_NS1F_6thread17LinearCombinationISJ_Li1EffLNS1K_9ScaleType4KindE0ELNS_15FloatRoundStyleE2ESJ_EENS1_15EpilogueDefaultEEEEEvvEEEEvNT_6ParamsE --------------------------
	.section	.nv.constant0._ZN7cutlass13device_kernelINS_4gemm6kernel13GemmUniversalIN4cute5tupleIJiiiiEEENS1_10collective13CollectiveMmaINS1_34MainloopSm90TmaGmmaWarpSpecializedILi3ENS5_IJNS4_1CILi2EEESB_NSA_ILi1EEEEEENS1_32KernelTmaWarpSpecializedPingpongEEENS5_IJNSA_ILi64EEESG_NSA_ILi128EEEEEENS_10tfloat32_tENS5_IJlSC_lEEESJ_SK_NS4_8TiledMMAINS4_8MMA_AtomIJNS4_4SM904GMMA29MMA_64x64x8_F32TF32TF32_SS_TNILNSO_7ScaleInE1ELSQ_1EEEEEENS4_6LayoutINS5_IJSC_SC_SC_EEENS5_IJNSA_ILi0EEESV_SV_EEEEENS5_IJNS4_10UnderscoreESY_SY_EEEEENS4_23SM90_TMA_LOAD_MULTICASTENS4_14ComposedLayoutINS4_7SwizzleILi3ELi4ELi3EEENS4_18smem_ptr_flag_bitsILi32EEENST_INS5_IJNSA_ILi8EEENSA_ILi32EEEEEENS5_IJS18_SC_EEEEEEEvNS4_8identityES11_S1C_vS1D_EENS_8epilogue10collective6detail29Sm90TmaWarpSpecializedAdapterINS1G_15DefaultEpilogueISJ_SK_SK_NS1F_6thread17LinearCombinationISJ_Li1EffLNS1K_9ScaleType4KindE0ELNS_15FloatRoundStyleE2ESJ_EENS1_15EpilogueDefaultEEEEEvvEEEEvNT_6ParamsE,"a",@progbits
	.sectionflags	@""
	.align	4
.nv.constant0._ZN7cutlass13device_kernelINS_4gemm6kernel13GemmUniversalIN4cute5tupleIJiiiiEEENS1_10collective13CollectiveMmaINS1_34MainloopSm90TmaGmmaWarpSpecializedILi3ENS5_IJNS4_1CILi2EEESB_NSA_ILi1EEEEEENS1_32KernelTmaWarpSpecializedPingpongEEENS5_IJNSA_ILi64EEESG_NSA_ILi128EEEEEENS_10tfloat32_tENS5_IJlSC_lEEESJ_SK_NS4_8TiledMMAINS4_8MMA_AtomIJNS4_4SM904GMMA29MMA_64x64x8_F32TF32TF32_SS_TNILNSO_7ScaleInE1ELSQ_1EEEEEENS4_6LayoutINS5_IJSC_SC_SC_EEENS5_IJNSA_ILi0EEESV_SV_EEEEENS5_IJNS4_10UnderscoreESY_SY_EEEEENS4_23SM90_TMA_LOAD_MULTICASTENS4_14ComposedLayoutINS4_7SwizzleILi3ELi4ELi3EEENS4_18smem_ptr_flag_bitsILi32EEENST_INS5_IJNSA_ILi8EEENSA_ILi32EEEEEENS5_IJS18_SC_EEEEEEEvNS4_8identityES11_S1C_vS1D_EENS_8epilogue10collective6detail29Sm90TmaWarpSpecializedAdapterINS1G_15DefaultEpilogueISJ_SK_SK_NS1F_6thread17LinearCombinationISJ_Li1EffLNS1K_9ScaleType4KindE0ELNS_15FloatRoundStyleE2ESJ_EENS1_15EpilogueDefaultEEEEEvvEEEEvNT_6ParamsE:
	.zero		1664


//--------------------- SYMBOLS --------------------------

	.type		.nv.reservedSmem.offset0,@object
	.size		.nv.reservedSmem.offset0,0x4
	.type		__assertfail,@function
